//
// Generated by NVIDIA NVVM Compiler
//
// Compiler Build ID: CL-36424714
// Cuda compilation tools, release 13.0, V13.0.88
// Based on NVVM 20.0.0
//

.version 9.0
.target sm_100
.address_size 64

	// .globl	_Z17find_index_kernelPdS_i
.extern .func  (.param .b32 func_retval0) vprintf
(
	.param .b64 vprintf_param_0,
	.param .b64 vprintf_param_1
)
;
.func  (.param .b64 func_retval0) __internal_accurate_pow
(
	.param .b64 __internal_accurate_pow_param_0
)
;
// _ZZ25normalize_weights_kernel1PdiS_S_S_PiE10sumWeights has been demoted
// _ZZ25normalize_weights_kernel2PdS_S_PiiE2u1 has been demoted
// _ZZ17likelihood_kernelPdS_S_S_S_PiS0_S_PhS_S_iiiiiiS0_S_E6buffer has been demoted
.global .align 1 .b8 $str[8] = {105, 100, 120, 61, 37, 100, 10};

.visible .entry _Z17find_index_kernelPdS_i(
	.param .u64 .ptr .align 1 _Z17find_index_kernelPdS_i_param_0,
	.param .u64 .ptr .align 1 _Z17find_index_kernelPdS_i_param_1,
	.param .u32 _Z17find_index_kernelPdS_i_param_2
)
{
	.local .align 8 .b8 	__local_depot0[8];
	.reg .b64 	%SP;
	.reg .b64 	%SPL;
	.reg .pred 	%p<40>;
	.reg .b32 	%r<110>;
	.reg .b64 	%rd<24>;
	.reg .b64 	%fd<31>;

	mov.u64 	%SPL, __local_depot0;
	cvta.local.u64 	%SP, %SPL;
	ld.param.u64 	%rd9, [_Z17find_index_kernelPdS_i_param_0];
	ld.param.u64 	%rd8, [_Z17find_index_kernelPdS_i_param_1];
	ld.param.u32 	%r31, [_Z17find_index_kernelPdS_i_param_2];
	cvta.to.global.u64 	%rd1, %rd9;
	mov.u32 	%r32, %ctaid.x;
	mov.u32 	%r33, %ntid.x;
	mov.u32 	%r34, %tid.x;
	mad.lo.s32 	%r1, %r33, %r32, %r34;
	setp.ge.s32 	%p1, %r1, %r31;
	@%p1 bra 	$L__BB0_15;
	setp.lt.s32 	%p2, %r31, 1;
	mov.b32 	%r109, -1;
	@%p2 bra 	$L__BB0_14;
	cvta.to.global.u64 	%rd10, %rd8;
	mul.wide.s32 	%rd11, %r1, 8;
	add.s64 	%rd12, %rd10, %rd11;
	ld.global.f64 	%fd1, [%rd12];
	and.b32  	%r2, %r31, 15;
	setp.lt.u32 	%p3, %r31, 16;
	mov.b32 	%r109, -1;
	mov.b32 	%r101, 0;
	@%p3 bra 	$L__BB0_5;
	and.b32  	%r101, %r31, 2147483632;
	add.s64 	%rd22, %rd1, 64;
	mov.b32 	%r109, -1;
	mov.b32 	%r95, 0;
$L__BB0_4:
	.pragma "nounroll";
	ld.global.f64 	%fd2, [%rd22+-64];
	setp.ge.f64 	%p4, %fd2, %fd1;
	selp.b32 	%r41, %r95, %r109, %p4;
	ld.global.f64 	%fd3, [%rd22+-56];
	setp.ge.f64 	%p5, %fd3, %fd1;
	add.s32 	%r42, %r95, 1;
	selp.b32 	%r43, %r42, %r41, %p5;
	ld.global.f64 	%fd4, [%rd22+-48];
	setp.ge.f64 	%p6, %fd4, %fd1;
	add.s32 	%r44, %r95, 2;
	selp.b32 	%r45, %r44, %r43, %p6;
	ld.global.f64 	%fd5, [%rd22+-40];
	setp.ge.f64 	%p7, %fd5, %fd1;
	add.s32 	%r46, %r95, 3;
	selp.b32 	%r47, %r46, %r45, %p7;
	ld.global.f64 	%fd6, [%rd22+-32];
	setp.ge.f64 	%p8, %fd6, %fd1;
	add.s32 	%r48, %r95, 4;
	selp.b32 	%r49, %r48, %r47, %p8;
	ld.global.f64 	%fd7, [%rd22+-24];
	setp.ge.f64 	%p9, %fd7, %fd1;
	add.s32 	%r50, %r95, 5;
	selp.b32 	%r51, %r50, %r49, %p9;
	ld.global.f64 	%fd8, [%rd22+-16];
	setp.ge.f64 	%p10, %fd8, %fd1;
	add.s32 	%r52, %r95, 6;
	selp.b32 	%r53, %r52, %r51, %p10;
	ld.global.f64 	%fd9, [%rd22+-8];
	setp.ge.f64 	%p11, %fd9, %fd1;
	add.s32 	%r54, %r95, 7;
	selp.b32 	%r55, %r54, %r53, %p11;
	ld.global.f64 	%fd10, [%rd22];
	setp.ge.f64 	%p12, %fd10, %fd1;
	add.s32 	%r56, %r95, 8;
	selp.b32 	%r57, %r56, %r55, %p12;
	ld.global.f64 	%fd11, [%rd22+8];
	setp.ge.f64 	%p13, %fd11, %fd1;
	add.s32 	%r58, %r95, 9;
	selp.b32 	%r59, %r58, %r57, %p13;
	ld.global.f64 	%fd12, [%rd22+16];
	setp.ge.f64 	%p14, %fd12, %fd1;
	add.s32 	%r60, %r95, 10;
	selp.b32 	%r61, %r60, %r59, %p14;
	ld.global.f64 	%fd13, [%rd22+24];
	setp.ge.f64 	%p15, %fd13, %fd1;
	add.s32 	%r62, %r95, 11;
	selp.b32 	%r63, %r62, %r61, %p15;
	ld.global.f64 	%fd14, [%rd22+32];
	setp.ge.f64 	%p16, %fd14, %fd1;
	add.s32 	%r64, %r95, 12;
	selp.b32 	%r65, %r64, %r63, %p16;
	ld.global.f64 	%fd15, [%rd22+40];
	setp.ge.f64 	%p17, %fd15, %fd1;
	add.s32 	%r66, %r95, 13;
	selp.b32 	%r67, %r66, %r65, %p17;
	ld.global.f64 	%fd16, [%rd22+48];
	setp.ge.f64 	%p18, %fd16, %fd1;
	add.s32 	%r68, %r95, 14;
	selp.b32 	%r69, %r68, %r67, %p18;
	ld.global.f64 	%fd17, [%rd22+56];
	setp.ge.f64 	%p19, %fd17, %fd1;
	add.s32 	%r70, %r95, 15;
	selp.b32 	%r109, %r70, %r69, %p19;
	add.s64 	%rd22, %rd22, 128;
	add.s32 	%r95, %r95, 16;
	setp.ne.s32 	%p20, %r95, %r101;
	@%p20 bra 	$L__BB0_4;
$L__BB0_5:
	setp.eq.s32 	%p21, %r2, 0;
	@%p21 bra 	$L__BB0_14;
	and.b32  	%r11, %r31, 7;
	setp.lt.u32 	%p22, %r2, 8;
	@%p22 bra 	$L__BB0_8;
	mul.wide.u32 	%rd13, %r101, 8;
	add.s64 	%rd14, %rd1, %rd13;
	ld.global.f64 	%fd18, [%rd14];
	setp.ge.f64 	%p23, %fd18, %fd1;
	selp.b32 	%r72, %r101, %r109, %p23;
	add.s32 	%r73, %r101, 1;
	ld.global.f64 	%fd19, [%rd14+8];
	setp.ge.f64 	%p24, %fd19, %fd1;
	selp.b32 	%r74, %r73, %r72, %p24;
	add.s32 	%r75, %r101, 2;
	ld.global.f64 	%fd20, [%rd14+16];
	setp.ge.f64 	%p25, %fd20, %fd1;
	selp.b32 	%r76, %r75, %r74, %p25;
	add.s32 	%r77, %r101, 3;
	ld.global.f64 	%fd21, [%rd14+24];
	setp.ge.f64 	%p26, %fd21, %fd1;
	selp.b32 	%r78, %r77, %r76, %p26;
	add.s32 	%r79, %r101, 4;
	ld.global.f64 	%fd22, [%rd14+32];
	setp.ge.f64 	%p27, %fd22, %fd1;
	selp.b32 	%r80, %r79, %r78, %p27;
	add.s32 	%r81, %r101, 5;
	ld.global.f64 	%fd23, [%rd14+40];
	setp.ge.f64 	%p28, %fd23, %fd1;
	selp.b32 	%r82, %r81, %r80, %p28;
	add.s32 	%r83, %r101, 6;
	ld.global.f64 	%fd24, [%rd14+48];
	setp.ge.f64 	%p29, %fd24, %fd1;
	selp.b32 	%r84, %r83, %r82, %p29;
	add.s32 	%r85, %r101, 7;
	ld.global.f64 	%fd25, [%rd14+56];
	setp.ge.f64 	%p30, %fd25, %fd1;
	selp.b32 	%r109, %r85, %r84, %p30;
	add.s32 	%r101, %r101, 8;
$L__BB0_8:
	setp.eq.s32 	%p31, %r11, 0;
	@%p31 bra 	$L__BB0_14;
	and.b32  	%r17, %r31, 3;
	setp.lt.u32 	%p32, %r11, 4;
	@%p32 bra 	$L__BB0_11;
	mul.wide.u32 	%rd15, %r101, 8;
	add.s64 	%rd16, %rd1, %rd15;
	ld.global.f64 	%fd26, [%rd16];
	setp.ge.f64 	%p33, %fd26, %fd1;
	selp.b32 	%r87, %r101, %r109, %p33;
	add.s32 	%r88, %r101, 1;
	ld.global.f64 	%fd27, [%rd16+8];
	setp.ge.f64 	%p34, %fd27, %fd1;
	selp.b32 	%r89, %r88, %r87, %p34;
	add.s32 	%r90, %r101, 2;
	ld.global.f64 	%fd28, [%rd16+16];
	setp.ge.f64 	%p35, %fd28, %fd1;
	selp.b32 	%r91, %r90, %r89, %p35;
	add.s32 	%r92, %r101, 3;
	ld.global.f64 	%fd29, [%rd16+24];
	setp.ge.f64 	%p36, %fd29, %fd1;
	selp.b32 	%r109, %r92, %r91, %p36;
	add.s32 	%r101, %r101, 4;
$L__BB0_11:
	setp.eq.s32 	%p37, %r17, 0;
	@%p37 bra 	$L__BB0_14;
	mul.wide.u32 	%rd17, %r101, 8;
	add.s64 	%rd23, %rd1, %rd17;
	neg.s32 	%r106, %r17;
$L__BB0_13:
	.pragma "nounroll";
	ld.global.f64 	%fd30, [%rd23];
	setp.ge.f64 	%p38, %fd30, %fd1;
	selp.b32 	%r109, %r101, %r109, %p38;
	add.s32 	%r101, %r101, 1;
	add.s64 	%rd23, %rd23, 8;
	add.s32 	%r106, %r106, 1;
	setp.ne.s32 	%p39, %r106, 0;
	@%p39 bra 	$L__BB0_13;
$L__BB0_14:
	add.u64 	%rd18, %SP, 0;
	add.u64 	%rd19, %SPL, 0;
	st.local.u32 	[%rd19], %r109;
	mov.u64 	%rd20, $str;
	cvta.global.u64 	%rd21, %rd20;
	{ // callseq 0, 0
	.param .b64 param0;
	st.param.b64 	[param0], %rd21;
	.param .b64 param1;
	st.param.b64 	[param1], %rd18;
	.param .b32 retval0;
	call.uni (retval0), 
	vprintf, 
	(
	param0, 
	param1
	);
	ld.param.b32 	%r93, [retval0];
	} // callseq 0
$L__BB0_15:
	bar.sync 	0;
	ret;

}
	// .globl	_Z25normalize_weights_kernel1PdiS_S_S_Pi
.visible .entry _Z25normalize_weights_kernel1PdiS_S_S_Pi(
	.param .u64 .ptr .align 1 _Z25normalize_weights_kernel1PdiS_S_S_Pi_param_0,
	.param .u32 _Z25normalize_weights_kernel1PdiS_S_S_Pi_param_1,
	.param .u64 .ptr .align 1 _Z25normalize_weights_kernel1PdiS_S_S_Pi_param_2,
	.param .u64 .ptr .align 1 _Z25normalize_weights_kernel1PdiS_S_S_Pi_param_3,
	.param .u64 .ptr .align 1 _Z25normalize_weights_kernel1PdiS_S_S_Pi_param_4,
	.param .u64 .ptr .align 1 _Z25normalize_weights_kernel1PdiS_S_S_Pi_param_5
)
{
	.reg .pred 	%p<3>;
	.reg .b32 	%r<6>;
	.reg .b64 	%rd<7>;
	.reg .b64 	%fd<5>;
	// demoted variable
	.shared .align 8 .f64 _ZZ25normalize_weights_kernel1PdiS_S_S_PiE10sumWeights;
	ld.param.u64 	%rd1, [_Z25normalize_weights_kernel1PdiS_S_S_Pi_param_0];
	ld.param.u32 	%r2, [_Z25normalize_weights_kernel1PdiS_S_S_Pi_param_1];
	ld.param.u64 	%rd2, [_Z25normalize_weights_kernel1PdiS_S_S_Pi_param_2];
	mov.u32 	%r3, %ctaid.x;
	mov.u32 	%r4, %ntid.x;
	mov.u32 	%r5, %tid.x;
	mad.lo.s32 	%r1, %r4, %r3, %r5;
	setp.ne.s32 	%p1, %r5, 0;
	@%p1 bra 	$L__BB1_2;
	cvta.to.global.u64 	%rd3, %rd2;
	ld.global.f64 	%fd1, [%rd3];
	st.shared.f64 	[_ZZ25normalize_weights_kernel1PdiS_S_S_PiE10sumWeights], %fd1;
$L__BB1_2:
	bar.sync 	0;
	setp.ge.s32 	%p2, %r1, %r2;
	@%p2 bra 	$L__BB1_4;
	cvta.to.global.u64 	%rd4, %rd1;
	mul.wide.s32 	%rd5, %r1, 8;
	add.s64 	%rd6, %rd4, %rd5;
	ld.global.f64 	%fd2, [%rd6];
	ld.shared.f64 	%fd3, [_ZZ25normalize_weights_kernel1PdiS_S_S_PiE10sumWeights];
	div.rn.f64 	%fd4, %fd2, %fd3;
	st.global.f64 	[%rd6], %fd4;
$L__BB1_4:
	ret;

}
	// .globl	_Z25normalize_weights_kernel2PdS_S_Pii
.visible .entry _Z25normalize_weights_kernel2PdS_S_Pii(
	.param .u64 .ptr .align 1 _Z25normalize_weights_kernel2PdS_S_Pii_param_0,
	.param .u64 .ptr .align 1 _Z25normalize_weights_kernel2PdS_S_Pii_param_1,
	.param .u64 .ptr .align 1 _Z25normalize_weights_kernel2PdS_S_Pii_param_2,
	.param .u64 .ptr .align 1 _Z25normalize_weights_kernel2PdS_S_Pii_param_3,
	.param .u32 _Z25normalize_weights_kernel2PdS_S_Pii_param_4
)
{
	.reg .pred 	%p<13>;
	.reg .b32 	%r<45>;
	.reg .b64 	%rd<63>;
	.reg .b64 	%fd<81>;
	// demoted variable
	.shared .align 8 .f64 _ZZ25normalize_weights_kernel2PdS_S_PiiE2u1;
	ld.param.u64 	%rd17, [_Z25normalize_weights_kernel2PdS_S_Pii_param_0];
	ld.param.u64 	%rd18, [_Z25normalize_weights_kernel2PdS_S_Pii_param_1];
	ld.param.u64 	%rd19, [_Z25normalize_weights_kernel2PdS_S_Pii_param_2];
	ld.param.u32 	%r23, [_Z25normalize_weights_kernel2PdS_S_Pii_param_4];
	cvta.to.global.u64 	%rd1, %rd19;
	cvta.to.global.u64 	%rd2, %rd18;
	cvta.to.global.u64 	%rd3, %rd17;
	mov.u32 	%r24, %ctaid.x;
	mov.u32 	%r25, %ntid.x;
	mov.u32 	%r1, %tid.x;
	mad.lo.s32 	%r2, %r25, %r24, %r1;
	setp.ne.s32 	%p1, %r2, 0;
	@%p1 bra 	$L__BB2_16;
	ld.global.f64 	%fd1, [%rd3];
	st.global.f64 	[%rd2], %fd1;
	setp.lt.s32 	%p2, %r23, 2;
	@%p2 bra 	$L__BB2_15;
	add.s32 	%r3, %r23, -1;
	add.s32 	%r27, %r23, -2;
	and.b32  	%r4, %r3, 15;
	setp.lt.u32 	%p3, %r27, 15;
	mov.b32 	%r41, 1;
	@%p3 bra 	$L__BB2_6;
	and.b32  	%r29, %r3, -16;
	neg.s32 	%r39, %r29;
	add.s64 	%rd60, %rd3, 64;
	add.s64 	%rd59, %rd2, 64;
	mov.b32 	%r38, 0;
$L__BB2_4:
	.pragma "nounroll";
	ld.global.f64 	%fd2, [%rd60+-56];
	ld.global.f64 	%fd3, [%rd59+-64];
	add.f64 	%fd4, %fd2, %fd3;
	st.global.f64 	[%rd59+-56], %fd4;
	ld.global.f64 	%fd5, [%rd60+-48];
	add.f64 	%fd6, %fd5, %fd4;
	st.global.f64 	[%rd59+-48], %fd6;
	ld.global.f64 	%fd7, [%rd60+-40];
	add.f64 	%fd8, %fd7, %fd6;
	st.global.f64 	[%rd59+-40], %fd8;
	ld.global.f64 	%fd9, [%rd60+-32];
	add.f64 	%fd10, %fd9, %fd8;
	st.global.f64 	[%rd59+-32], %fd10;
	ld.global.f64 	%fd11, [%rd60+-24];
	add.f64 	%fd12, %fd11, %fd10;
	st.global.f64 	[%rd59+-24], %fd12;
	ld.global.f64 	%fd13, [%rd60+-16];
	add.f64 	%fd14, %fd13, %fd12;
	st.global.f64 	[%rd59+-16], %fd14;
	ld.global.f64 	%fd15, [%rd60+-8];
	add.f64 	%fd16, %fd15, %fd14;
	st.global.f64 	[%rd59+-8], %fd16;
	ld.global.f64 	%fd17, [%rd60];
	add.f64 	%fd18, %fd17, %fd16;
	st.global.f64 	[%rd59], %fd18;
	ld.global.f64 	%fd19, [%rd60+8];
	add.f64 	%fd20, %fd19, %fd18;
	st.global.f64 	[%rd59+8], %fd20;
	ld.global.f64 	%fd21, [%rd60+16];
	add.f64 	%fd22, %fd21, %fd20;
	st.global.f64 	[%rd59+16], %fd22;
	ld.global.f64 	%fd23, [%rd60+24];
	add.f64 	%fd24, %fd23, %fd22;
	st.global.f64 	[%rd59+24], %fd24;
	ld.global.f64 	%fd25, [%rd60+32];
	add.f64 	%fd26, %fd25, %fd24;
	st.global.f64 	[%rd59+32], %fd26;
	ld.global.f64 	%fd27, [%rd60+40];
	add.f64 	%fd28, %fd27, %fd26;
	st.global.f64 	[%rd59+40], %fd28;
	ld.global.f64 	%fd29, [%rd60+48];
	add.f64 	%fd30, %fd29, %fd28;
	st.global.f64 	[%rd59+48], %fd30;
	ld.global.f64 	%fd31, [%rd60+56];
	add.f64 	%fd32, %fd31, %fd30;
	st.global.f64 	[%rd59+56], %fd32;
	ld.global.f64 	%fd33, [%rd60+64];
	add.f64 	%fd34, %fd33, %fd32;
	st.global.f64 	[%rd59+64], %fd34;
	add.s32 	%r39, %r39, 16;
	add.s32 	%r38, %r38, 16;
	add.s64 	%rd60, %rd60, 128;
	add.s64 	%rd59, %rd59, 128;
	setp.ne.s32 	%p4, %r39, 0;
	@%p4 bra 	$L__BB2_4;
	add.s32 	%r41, %r38, 1;
$L__BB2_6:
	setp.eq.s32 	%p5, %r4, 0;
	@%p5 bra 	$L__BB2_15;
	and.b32  	%r12, %r3, 7;
	setp.lt.u32 	%p6, %r4, 8;
	@%p6 bra 	$L__BB2_9;
	mul.wide.u32 	%rd20, %r41, 8;
	add.s64 	%rd21, %rd3, %rd20;
	ld.global.f64 	%fd35, [%rd21];
	mul.wide.s32 	%rd22, %r41, 8;
	add.s64 	%rd23, %rd2, %rd22;
	ld.global.f64 	%fd36, [%rd23+-8];
	add.f64 	%fd37, %fd35, %fd36;
	add.s64 	%rd24, %rd2, %rd20;
	st.global.f64 	[%rd24], %fd37;
	add.s32 	%r30, %r41, 1;
	mul.wide.u32 	%rd25, %r30, 8;
	add.s64 	%rd26, %rd3, %rd25;
	ld.global.f64 	%fd38, [%rd26];
	add.f64 	%fd39, %fd38, %fd37;
	add.s64 	%rd27, %rd2, %rd25;
	st.global.f64 	[%rd27], %fd39;
	add.s32 	%r31, %r41, 2;
	mul.wide.u32 	%rd28, %r31, 8;
	add.s64 	%rd29, %rd3, %rd28;
	ld.global.f64 	%fd40, [%rd29];
	ld.global.f64 	%fd41, [%rd23+8];
	add.f64 	%fd42, %fd40, %fd41;
	add.s64 	%rd30, %rd2, %rd28;
	st.global.f64 	[%rd30], %fd42;
	add.s32 	%r32, %r41, 3;
	mul.wide.u32 	%rd31, %r32, 8;
	add.s64 	%rd32, %rd3, %rd31;
	ld.global.f64 	%fd43, [%rd32];
	ld.global.f64 	%fd44, [%rd23+16];
	add.f64 	%fd45, %fd43, %fd44;
	add.s64 	%rd33, %rd2, %rd31;
	st.global.f64 	[%rd33], %fd45;
	add.s32 	%r33, %r41, 4;
	mul.wide.u32 	%rd34, %r33, 8;
	add.s64 	%rd35, %rd3, %rd34;
	ld.global.f64 	%fd46, [%rd35];
	ld.global.f64 	%fd47, [%rd23+24];
	add.f64 	%fd48, %fd46, %fd47;
	add.s64 	%rd36, %rd2, %rd34;
	st.global.f64 	[%rd36], %fd48;
	add.s32 	%r34, %r41, 5;
	mul.wide.u32 	%rd37, %r34, 8;
	add.s64 	%rd38, %rd3, %rd37;
	ld.global.f64 	%fd49, [%rd38];
	ld.global.f64 	%fd50, [%rd23+32];
	add.f64 	%fd51, %fd49, %fd50;
	add.s64 	%rd39, %rd2, %rd37;
	st.global.f64 	[%rd39], %fd51;
	add.s32 	%r35, %r41, 6;
	mul.wide.u32 	%rd40, %r35, 8;
	add.s64 	%rd41, %rd3, %rd40;
	ld.global.f64 	%fd52, [%rd41];
	ld.global.f64 	%fd53, [%rd23+40];
	add.f64 	%fd54, %fd52, %fd53;
	add.s64 	%rd42, %rd2, %rd40;
	st.global.f64 	[%rd42], %fd54;
	ld.global.f64 	%fd55, [%rd21+56];
	ld.global.f64 	%fd56, [%rd23+48];
	add.f64 	%fd57, %fd55, %fd56;
	st.global.f64 	[%rd24+56], %fd57;
	add.s32 	%r41, %r41, 8;
$L__BB2_9:
	setp.eq.s32 	%p7, %r12, 0;
	@%p7 bra 	$L__BB2_15;
	and.b32  	%r15, %r3, 3;
	setp.lt.u32 	%p8, %r12, 4;
	@%p8 bra 	$L__BB2_12;
	mul.wide.u32 	%rd43, %r41, 8;
	add.s64 	%rd44, %rd3, %rd43;
	ld.global.f64 	%fd58, [%rd44];
	mul.wide.s32 	%rd45, %r41, 8;
	add.s64 	%rd46, %rd2, %rd45;
	ld.global.f64 	%fd59, [%rd46+-8];
	add.f64 	%fd60, %fd58, %fd59;
	add.s64 	%rd47, %rd2, %rd43;
	st.global.f64 	[%rd47], %fd60;
	add.s32 	%r36, %r41, 1;
	mul.wide.u32 	%rd48, %r36, 8;
	add.s64 	%rd49, %rd3, %rd48;
	ld.global.f64 	%fd61, [%rd49];
	add.f64 	%fd62, %fd61, %fd60;
	add.s64 	%rd50, %rd2, %rd48;
	st.global.f64 	[%rd50], %fd62;
	add.s32 	%r37, %r41, 2;
	mul.wide.u32 	%rd51, %r37, 8;
	add.s64 	%rd52, %rd3, %rd51;
	ld.global.f64 	%fd63, [%rd52];
	ld.global.f64 	%fd64, [%rd46+8];
	add.f64 	%fd65, %fd63, %fd64;
	add.s64 	%rd53, %rd2, %rd51;
	st.global.f64 	[%rd53], %fd65;
	ld.global.f64 	%fd66, [%rd44+24];
	ld.global.f64 	%fd67, [%rd46+16];
	add.f64 	%fd68, %fd66, %fd67;
	st.global.f64 	[%rd47+24], %fd68;
	add.s32 	%r41, %r41, 4;
$L__BB2_12:
	setp.eq.s32 	%p9, %r15, 0;
	@%p9 bra 	$L__BB2_15;
	add.s64 	%rd10, %rd2, -8;
	mul.wide.u32 	%rd54, %r41, 8;
	add.s64 	%rd62, %rd2, %rd54;
	add.s64 	%rd61, %rd3, %rd54;
	neg.s32 	%r43, %r15;
$L__BB2_14:
	.pragma "nounroll";
	mul.wide.s32 	%rd55, %r41, 8;
	add.s64 	%rd56, %rd10, %rd55;
	ld.global.f64 	%fd69, [%rd61];
	ld.global.f64 	%fd70, [%rd56];
	add.f64 	%fd71, %fd69, %fd70;
	st.global.f64 	[%rd62], %fd71;
	add.s32 	%r41, %r41, 1;
	add.s64 	%rd62, %rd62, 8;
	add.s64 	%rd61, %rd61, 8;
	add.s32 	%r43, %r43, 1;
	setp.ne.s32 	%p10, %r43, 0;
	@%p10 bra 	$L__BB2_14;
$L__BB2_15:
	cvt.rn.f64.s32 	%fd72, %r23;
	rcp.rn.f64 	%fd73, %fd72;
	mul.f64 	%fd74, %fd73, 0d0000000000000000;
	st.global.f64 	[%rd1], %fd74;
$L__BB2_16:
	bar.sync 	0;
	setp.ne.s32 	%p11, %r1, 0;
	@%p11 bra 	$L__BB2_18;
	ld.global.f64 	%fd75, [%rd1];
	st.shared.f64 	[_ZZ25normalize_weights_kernel2PdS_S_PiiE2u1], %fd75;
$L__BB2_18:
	bar.sync 	0;
	setp.ge.s32 	%p12, %r2, %r23;
	@%p12 bra 	$L__BB2_20;
	ld.shared.f64 	%fd76, [_ZZ25normalize_weights_kernel2PdS_S_PiiE2u1];
	cvt.rn.f64.s32 	%fd77, %r2;
	cvt.rn.f64.s32 	%fd78, %r23;
	div.rn.f64 	%fd79, %fd77, %fd78;
	add.f64 	%fd80, %fd79, %fd76;
	mul.wide.s32 	%rd57, %r2, 8;
	add.s64 	%rd58, %rd1, %rd57;
	st.global.f64 	[%rd58], %fd80;
$L__BB2_20:
	ret;

}
	// .globl	_Z17likelihood_kernelPdS_S_S_S_PiS0_S_PhS_S_iiiiiiS0_S_
.visible .entry _Z17likelihood_kernelPdS_S_S_S_PiS0_S_PhS_S_iiiiiiS0_S_(
	.param .u64 .ptr .align 1 _Z17likelihood_kernelPdS_S_S_S_PiS0_S_PhS_S_iiiiiiS0_S__param_0,
	.param .u64 .ptr .align 1 _Z17likelihood_kernelPdS_S_S_S_PiS0_S_PhS_S_iiiiiiS0_S__param_1,
	.param .u64 .ptr .align 1 _Z17likelihood_kernelPdS_S_S_S_PiS0_S_PhS_S_iiiiiiS0_S__param_2,
	.param .u64 .ptr .align 1 _Z17likelihood_kernelPdS_S_S_S_PiS0_S_PhS_S_iiiiiiS0_S__param_3,
	.param .u64 .ptr .align 1 _Z17likelihood_kernelPdS_S_S_S_PiS0_S_PhS_S_iiiiiiS0_S__param_4,
	.param .u64 .ptr .align 1 _Z17likelihood_kernelPdS_S_S_S_PiS0_S_PhS_S_iiiiiiS0_S__param_5,
	.param .u64 .ptr .align 1 _Z17likelihood_kernelPdS_S_S_S_PiS0_S_PhS_S_iiiiiiS0_S__param_6,
	.param .u64 .ptr .align 1 _Z17likelihood_kernelPdS_S_S_S_PiS0_S_PhS_S_iiiiiiS0_S__param_7,
	.param .u64 .ptr .align 1 _Z17likelihood_kernelPdS_S_S_S_PiS0_S_PhS_S_iiiiiiS0_S__param_8,
	.param .u64 .ptr .align 1 _Z17likelihood_kernelPdS_S_S_S_PiS0_S_PhS_S_iiiiiiS0_S__param_9,
	.param .u64 .ptr .align 1 _Z17likelihood_kernelPdS_S_S_S_PiS0_S_PhS_S_iiiiiiS0_S__param_10,
	.param .u32 _Z17likelihood_kernelPdS_S_S_S_PiS0_S_PhS_S_iiiiiiS0_S__param_11,
	.param .u32 _Z17likelihood_kernelPdS_S_S_S_PiS0_S_PhS_S_iiiiiiS0_S__param_12,
	.param .u32 _Z17likelihood_kernelPdS_S_S_S_PiS0_S_PhS_S_iiiiiiS0_S__param_13,
	.param .u32 _Z17likelihood_kernelPdS_S_S_S_PiS0_S_PhS_S_iiiiiiS0_S__param_14,
	.param .u32 _Z17likelihood_kernelPdS_S_S_S_PiS0_S_PhS_S_iiiiiiS0_S__param_15,
	.param .u32 _Z17likelihood_kernelPdS_S_S_S_PiS0_S_PhS_S_iiiiiiS0_S__param_16,
	.param .u64 .ptr .align 1 _Z17likelihood_kernelPdS_S_S_S_PiS0_S_PhS_S_iiiiiiS0_S__param_17,
	.param .u64 .ptr .align 1 _Z17likelihood_kernelPdS_S_S_S_PiS0_S_PhS_S_iiiiiiS0_S__param_18
)
{
	.reg .pred 	%p<82>;
	.reg .b32 	%r<229>;
	.reg .b32 	%f<3>;
	.reg .b64 	%rd<74>;
	.reg .b64 	%fd<278>;
	// demoted variable
	.shared .align 8 .b8 _ZZ17likelihood_kernelPdS_S_S_S_PiS0_S_PhS_S_iiiiiiS0_S_E6buffer[4096];
	ld.param.u64 	%rd18, [_Z17likelihood_kernelPdS_S_S_S_PiS0_S_PhS_S_iiiiiiS0_S__param_0];
	ld.param.u64 	%rd19, [_Z17likelihood_kernelPdS_S_S_S_PiS0_S_PhS_S_iiiiiiS0_S__param_1];
	ld.param.u64 	%rd14, [_Z17likelihood_kernelPdS_S_S_S_PiS0_S_PhS_S_iiiiiiS0_S__param_2];
	ld.param.u64 	%rd15, [_Z17likelihood_kernelPdS_S_S_S_PiS0_S_PhS_S_iiiiiiS0_S__param_3];
	ld.param.u64 	%rd20, [_Z17likelihood_kernelPdS_S_S_S_PiS0_S_PhS_S_iiiiiiS0_S__param_5];
	ld.param.u64 	%rd21, [_Z17likelihood_kernelPdS_S_S_S_PiS0_S_PhS_S_iiiiiiS0_S__param_6];
	ld.param.u64 	%rd22, [_Z17likelihood_kernelPdS_S_S_S_PiS0_S_PhS_S_iiiiiiS0_S__param_8];
	ld.param.u64 	%rd23, [_Z17likelihood_kernelPdS_S_S_S_PiS0_S_PhS_S_iiiiiiS0_S__param_10];
	ld.param.u32 	%r33, [_Z17likelihood_kernelPdS_S_S_S_PiS0_S_PhS_S_iiiiiiS0_S__param_11];
	ld.param.u32 	%r34, [_Z17likelihood_kernelPdS_S_S_S_PiS0_S_PhS_S_iiiiiiS0_S__param_12];
	ld.param.u32 	%r35, [_Z17likelihood_kernelPdS_S_S_S_PiS0_S_PhS_S_iiiiiiS0_S__param_13];
	ld.param.u32 	%r36, [_Z17likelihood_kernelPdS_S_S_S_PiS0_S_PhS_S_iiiiiiS0_S__param_14];
	ld.param.u32 	%r37, [_Z17likelihood_kernelPdS_S_S_S_PiS0_S_PhS_S_iiiiiiS0_S__param_15];
	ld.param.u32 	%r38, [_Z17likelihood_kernelPdS_S_S_S_PiS0_S_PhS_S_iiiiiiS0_S__param_16];
	cvta.to.global.u64 	%rd1, %rd21;
	cvta.to.global.u64 	%rd2, %rd22;
	cvta.to.global.u64 	%rd3, %rd20;
	cvta.to.global.u64 	%rd4, %rd23;
	cvta.to.global.u64 	%rd5, %rd19;
	cvta.to.global.u64 	%rd6, %rd18;
	mov.u32 	%r1, %ctaid.x;
	mov.u32 	%r228, %ntid.x;
	mov.u32 	%r3, %tid.x;
	mad.lo.s32 	%r4, %r228, %r1, %r3;
	setp.ge.s32 	%p1, %r4, %r33;
	@%p1 bra 	$L__BB3_2;
	cvta.to.global.u64 	%rd24, %rd14;
	cvta.to.global.u64 	%rd25, %rd15;
	mul.wide.s32 	%rd26, %r4, 8;
	add.s64 	%rd27, %rd24, %rd26;
	ld.global.f64 	%fd16, [%rd27];
	add.s64 	%rd28, %rd6, %rd26;
	st.global.f64 	[%rd28], %fd16;
	add.s64 	%rd29, %rd25, %rd26;
	ld.global.f64 	%fd17, [%rd29];
	add.s64 	%rd30, %rd5, %rd26;
	st.global.f64 	[%rd30], %fd17;
	ld.global.f64 	%fd18, [%rd28];
	add.f64 	%fd19, %fd18, 0d3FF0000000000000;
	add.s32 	%r39, %r4, 1000;
	mul.hi.s32 	%r40, %r39, 1801439851;
	shr.u32 	%r41, %r40, 31;
	shr.s32 	%r42, %r40, 21;
	add.s32 	%r43, %r42, %r41;
	cvt.rn.f64.s32 	%fd20, %r43;
	fma.rn.f64 	%fd21, %fd20, 0d4014000000000000, %fd19;
	st.global.f64 	[%rd28], %fd21;
	ld.global.f64 	%fd22, [%rd30];
	add.f64 	%fd23, %fd22, 0dC000000000000000;
	fma.rn.f64 	%fd24, %fd20, 0d4000000000000000, %fd23;
	st.global.f64 	[%rd30], %fd24;
$L__BB3_2:
	setp.ge.s32 	%p2, %r4, %r33;
	bar.sync 	0;
	@%p2 bra 	$L__BB3_24;
	setp.lt.s32 	%p3, %r34, 1;
	mov.f64 	%fd276, 0d0000000000000000;
	@%p3 bra 	$L__BB3_20;
	mul.wide.s32 	%rd31, %r4, 8;
	add.s64 	%rd7, %rd6, %rd31;
	add.s64 	%rd8, %rd5, %rd31;
	mul.lo.s32 	%r5, %r34, %r4;
	and.b32  	%r6, %r34, 3;
	setp.lt.u32 	%p4, %r34, 4;
	mov.b32 	%r220, 0;
	@%p4 bra 	$L__BB3_7;
	and.b32  	%r220, %r34, 2147483644;
	neg.s32 	%r223, %r220;
	add.s64 	%rd73, %rd1, 16;
	mov.u32 	%r222, %r5;
$L__BB3_6:
	.pragma "nounroll";
	mul.wide.s32 	%rd32, %r222, 4;
	add.s64 	%rd33, %rd3, %rd32;
	ld.global.f64 	%fd26, [%rd7];
	cvt.rzi.s32.f64 	%r45, %fd26;
	cvt.rn.f64.s32 	%fd27, %r45;
	ld.global.u32 	%r46, [%rd73+-12];
	cvt.rn.f64.s32 	%fd28, %r46;
	add.f64 	%fd29, %fd27, %fd28;
	cvt.rzi.s32.f64 	%r47, %fd29;
	ld.global.f64 	%fd30, [%rd8];
	cvt.rzi.s32.f64 	%r48, %fd30;
	cvt.rn.f64.s32 	%fd31, %r48;
	ld.global.u32 	%r49, [%rd73+-16];
	cvt.rn.f64.s32 	%fd32, %r49;
	add.f64 	%fd33, %fd31, %fd32;
	cvt.rzi.s32.f64 	%r50, %fd33;
	mad.lo.s32 	%r51, %r47, %r37, %r50;
	mad.lo.s32 	%r52, %r51, %r38, %r36;
	abs.s32 	%r53, %r52;
	setp.lt.s32 	%p5, %r53, %r35;
	selp.b32 	%r54, %r53, 0, %p5;
	st.global.u32 	[%rd33], %r54;
	ld.global.f64 	%fd34, [%rd7];
	cvt.rzi.s32.f64 	%r55, %fd34;
	cvt.rn.f64.s32 	%fd35, %r55;
	ld.global.u32 	%r56, [%rd73+-4];
	cvt.rn.f64.s32 	%fd36, %r56;
	add.f64 	%fd37, %fd35, %fd36;
	cvt.rzi.s32.f64 	%r57, %fd37;
	ld.global.f64 	%fd38, [%rd8];
	cvt.rzi.s32.f64 	%r58, %fd38;
	cvt.rn.f64.s32 	%fd39, %r58;
	ld.global.u32 	%r59, [%rd73+-8];
	cvt.rn.f64.s32 	%fd40, %r59;
	add.f64 	%fd41, %fd39, %fd40;
	cvt.rzi.s32.f64 	%r60, %fd41;
	mad.lo.s32 	%r61, %r57, %r37, %r60;
	mad.lo.s32 	%r62, %r61, %r38, %r36;
	abs.s32 	%r63, %r62;
	setp.lt.s32 	%p6, %r63, %r35;
	selp.b32 	%r64, %r63, 0, %p6;
	st.global.u32 	[%rd33+4], %r64;
	ld.global.f64 	%fd42, [%rd7];
	cvt.rzi.s32.f64 	%r65, %fd42;
	cvt.rn.f64.s32 	%fd43, %r65;
	ld.global.u32 	%r66, [%rd73+4];
	cvt.rn.f64.s32 	%fd44, %r66;
	add.f64 	%fd45, %fd43, %fd44;
	cvt.rzi.s32.f64 	%r67, %fd45;
	ld.global.f64 	%fd46, [%rd8];
	cvt.rzi.s32.f64 	%r68, %fd46;
	cvt.rn.f64.s32 	%fd47, %r68;
	ld.global.u32 	%r69, [%rd73];
	cvt.rn.f64.s32 	%fd48, %r69;
	add.f64 	%fd49, %fd47, %fd48;
	cvt.rzi.s32.f64 	%r70, %fd49;
	mad.lo.s32 	%r71, %r67, %r37, %r70;
	mad.lo.s32 	%r72, %r71, %r38, %r36;
	abs.s32 	%r73, %r72;
	setp.lt.s32 	%p7, %r73, %r35;
	selp.b32 	%r74, %r73, 0, %p7;
	st.global.u32 	[%rd33+8], %r74;
	ld.global.f64 	%fd50, [%rd7];
	cvt.rzi.s32.f64 	%r75, %fd50;
	cvt.rn.f64.s32 	%fd51, %r75;
	ld.global.u32 	%r76, [%rd73+12];
	cvt.rn.f64.s32 	%fd52, %r76;
	add.f64 	%fd53, %fd51, %fd52;
	cvt.rzi.s32.f64 	%r77, %fd53;
	ld.global.f64 	%fd54, [%rd8];
	cvt.rzi.s32.f64 	%r78, %fd54;
	cvt.rn.f64.s32 	%fd55, %r78;
	ld.global.u32 	%r79, [%rd73+8];
	cvt.rn.f64.s32 	%fd56, %r79;
	add.f64 	%fd57, %fd55, %fd56;
	cvt.rzi.s32.f64 	%r80, %fd57;
	mad.lo.s32 	%r81, %r77, %r37, %r80;
	mad.lo.s32 	%r82, %r81, %r38, %r36;
	abs.s32 	%r83, %r82;
	setp.lt.s32 	%p8, %r83, %r35;
	selp.b32 	%r84, %r83, 0, %p8;
	st.global.u32 	[%rd33+12], %r84;
	add.s32 	%r223, %r223, 4;
	add.s64 	%rd73, %rd73, 32;
	add.s32 	%r222, %r222, 4;
	setp.eq.s32 	%p9, %r223, 0;
	@%p9 bra 	$L__BB3_7;
	bra.uni 	$L__BB3_6;
$L__BB3_7:
	setp.eq.s32 	%p10, %r6, 0;
	@%p10 bra 	$L__BB3_12;
	setp.eq.s32 	%p11, %r6, 1;
	@%p11 bra 	$L__BB3_10;
	ld.global.f64 	%fd58, [%rd7];
	cvt.rzi.s32.f64 	%r85, %fd58;
	cvt.rn.f64.s32 	%fd59, %r85;
	shl.b32 	%r86, %r220, 1;
	mul.wide.u32 	%rd34, %r86, 4;
	add.s64 	%rd35, %rd1, %rd34;
	ld.global.u32 	%r87, [%rd35+4];
	cvt.rn.f64.s32 	%fd60, %r87;
	add.f64 	%fd61, %fd59, %fd60;
	cvt.rzi.s32.f64 	%r88, %fd61;
	ld.global.f64 	%fd62, [%rd8];
	cvt.rzi.s32.f64 	%r89, %fd62;
	cvt.rn.f64.s32 	%fd63, %r89;
	ld.global.u32 	%r90, [%rd35];
	cvt.rn.f64.s32 	%fd64, %r90;
	add.f64 	%fd65, %fd63, %fd64;
	cvt.rzi.s32.f64 	%r91, %fd65;
	mad.lo.s32 	%r92, %r88, %r37, %r91;
	mad.lo.s32 	%r93, %r92, %r38, %r36;
	abs.s32 	%r94, %r93;
	add.s32 	%r95, %r220, %r5;
	mul.wide.s32 	%rd36, %r95, 4;
	add.s64 	%rd37, %rd3, %rd36;
	setp.lt.s32 	%p12, %r94, %r35;
	selp.b32 	%r96, %r94, 0, %p12;
	st.global.u32 	[%rd37], %r96;
	ld.global.f64 	%fd66, [%rd7];
	cvt.rzi.s32.f64 	%r97, %fd66;
	cvt.rn.f64.s32 	%fd67, %r97;
	ld.global.u32 	%r98, [%rd35+12];
	cvt.rn.f64.s32 	%fd68, %r98;
	add.f64 	%fd69, %fd67, %fd68;
	cvt.rzi.s32.f64 	%r99, %fd69;
	ld.global.f64 	%fd70, [%rd8];
	cvt.rzi.s32.f64 	%r100, %fd70;
	cvt.rn.f64.s32 	%fd71, %r100;
	ld.global.u32 	%r101, [%rd35+8];
	cvt.rn.f64.s32 	%fd72, %r101;
	add.f64 	%fd73, %fd71, %fd72;
	cvt.rzi.s32.f64 	%r102, %fd73;
	mad.lo.s32 	%r103, %r99, %r37, %r102;
	mad.lo.s32 	%r104, %r103, %r38, %r36;
	abs.s32 	%r105, %r104;
	setp.lt.s32 	%p13, %r105, %r35;
	selp.b32 	%r106, %r105, 0, %p13;
	st.global.u32 	[%rd37+4], %r106;
	add.s32 	%r220, %r220, 2;
$L__BB3_10:
	and.b32  	%r107, %r34, 1;
	setp.eq.b32 	%p14, %r107, 1;
	not.pred 	%p15, %p14;
	@%p15 bra 	$L__BB3_12;
	ld.global.f64 	%fd74, [%rd7];
	cvt.rzi.s32.f64 	%r108, %fd74;
	cvt.rn.f64.s32 	%fd75, %r108;
	shl.b32 	%r109, %r220, 1;
	mul.wide.u32 	%rd38, %r109, 4;
	add.s64 	%rd39, %rd1, %rd38;
	ld.global.u32 	%r110, [%rd39+4];
	cvt.rn.f64.s32 	%fd76, %r110;
	add.f64 	%fd77, %fd75, %fd76;
	cvt.rzi.s32.f64 	%r111, %fd77;
	ld.global.f64 	%fd78, [%rd8];
	cvt.rzi.s32.f64 	%r112, %fd78;
	cvt.rn.f64.s32 	%fd79, %r112;
	ld.global.u32 	%r113, [%rd39];
	cvt.rn.f64.s32 	%fd80, %r113;
	add.f64 	%fd81, %fd79, %fd80;
	cvt.rzi.s32.f64 	%r114, %fd81;
	mad.lo.s32 	%r115, %r111, %r37, %r114;
	mad.lo.s32 	%r116, %r115, %r38, %r36;
	abs.s32 	%r117, %r116;
	add.s32 	%r118, %r220, %r5;
	mul.wide.s32 	%rd40, %r118, 4;
	add.s64 	%rd41, %rd3, %rd40;
	setp.lt.s32 	%p16, %r117, %r35;
	selp.b32 	%r119, %r117, 0, %p16;
	st.global.u32 	[%rd41], %r119;
$L__BB3_12:
	setp.lt.u32 	%p17, %r34, 4;
	mov.f64 	%fd84, 0d4000000000000000;
	{
	.reg .b32 %temp; 
	mov.b64 	{%temp, %r12}, %fd84;
	}
	and.b32  	%r13, %r12, 2146435072;
	mov.f64 	%fd276, 0d0000000000000000;
	mov.b32 	%r226, 0;
	@%p17 bra 	$L__BB3_15;
	and.b32  	%r226, %r34, 2147483644;
	neg.s32 	%r225, %r226;
	add.s64 	%rd10, %rd3, 8;
	mov.f64 	%fd276, 0d0000000000000000;
	mov.u32 	%r224, %r5;
$L__BB3_14:
	.pragma "nounroll";
	setp.lt.s32 	%p18, %r12, 0;
	setp.eq.s32 	%p19, %r13, 1062207488;
	mul.wide.s32 	%rd42, %r224, 4;
	add.s64 	%rd43, %rd10, %rd42;
	ld.global.s32 	%rd44, [%rd43+-8];
	add.s64 	%rd45, %rd2, %rd44;
	ld.global.u8 	%r121, [%rd45];
	add.s32 	%r122, %r121, -100;
	cvt.rn.f64.s32 	%fd86, %r122;
	{
	.reg .b32 %temp; 
	mov.b64 	{%temp, %r123}, %fd86;
	}
	abs.f64 	%fd87, %fd86;
	{ // callseq 1, 0
	.param .b64 param0;
	st.param.f64 	[param0], %fd87;
	.param .b64 retval0;
	call.uni (retval0), 
	__internal_accurate_pow, 
	(
	param0
	);
	ld.param.f64 	%fd88, [retval0];
	} // callseq 1
	setp.lt.s32 	%p21, %r123, 0;
	neg.f64 	%fd90, %fd88;
	selp.f64 	%fd91, %fd90, %fd88, %p19;
	selp.f64 	%fd92, %fd91, %fd88, %p21;
	setp.eq.s32 	%p22, %r122, 0;
	selp.b32 	%r124, %r123, 0, %p19;
	or.b32  	%r125, %r124, 2146435072;
	selp.b32 	%r126, %r125, %r124, %p18;
	mov.b32 	%r127, 0;
	mov.b64 	%fd93, {%r127, %r126};
	selp.f64 	%fd94, %fd93, %fd92, %p22;
	setp.eq.s32 	%p23, %r122, 1;
	selp.f64 	%fd95, 0d3FF0000000000000, %fd94, %p23;
	add.s32 	%r128, %r121, -228;
	cvt.rn.f64.s32 	%fd96, %r128;
	{
	.reg .b32 %temp; 
	mov.b64 	{%temp, %r129}, %fd96;
	}
	abs.f64 	%fd97, %fd96;
	{ // callseq 2, 0
	.param .b64 param0;
	st.param.f64 	[param0], %fd97;
	.param .b64 retval0;
	call.uni (retval0), 
	__internal_accurate_pow, 
	(
	param0
	);
	ld.param.f64 	%fd98, [retval0];
	} // callseq 2
	setp.lt.s32 	%p24, %r129, 0;
	neg.f64 	%fd100, %fd98;
	selp.f64 	%fd101, %fd100, %fd98, %p19;
	selp.f64 	%fd102, %fd101, %fd98, %p24;
	setp.eq.s32 	%p25, %r128, 0;
	selp.b32 	%r130, %r129, 0, %p19;
	or.b32  	%r131, %r130, 2146435072;
	selp.b32 	%r132, %r131, %r130, %p18;
	mov.b64 	%fd103, {%r127, %r132};
	selp.f64 	%fd104, %fd103, %fd102, %p25;
	setp.eq.s32 	%p26, %r128, 1;
	selp.f64 	%fd105, 0d3FF0000000000000, %fd104, %p26;
	sub.f64 	%fd106, %fd95, %fd105;
	div.rn.f64 	%fd107, %fd106, 0d4049000000000000;
	add.f64 	%fd108, %fd276, %fd107;
	ld.global.s32 	%rd46, [%rd43+-4];
	add.s64 	%rd47, %rd2, %rd46;
	ld.global.u8 	%r133, [%rd47];
	add.s32 	%r134, %r133, -100;
	cvt.rn.f64.s32 	%fd109, %r134;
	{
	.reg .b32 %temp; 
	mov.b64 	{%temp, %r135}, %fd109;
	}
	abs.f64 	%fd110, %fd109;
	{ // callseq 3, 0
	.param .b64 param0;
	st.param.f64 	[param0], %fd110;
	.param .b64 retval0;
	call.uni (retval0), 
	__internal_accurate_pow, 
	(
	param0
	);
	ld.param.f64 	%fd111, [retval0];
	} // callseq 3
	setp.lt.s32 	%p27, %r135, 0;
	neg.f64 	%fd113, %fd111;
	selp.f64 	%fd114, %fd113, %fd111, %p19;
	selp.f64 	%fd115, %fd114, %fd111, %p27;
	setp.eq.s32 	%p28, %r134, 0;
	selp.b32 	%r136, %r135, 0, %p19;
	or.b32  	%r137, %r136, 2146435072;
	selp.b32 	%r138, %r137, %r136, %p18;
	mov.b64 	%fd116, {%r127, %r138};
	selp.f64 	%fd117, %fd116, %fd115, %p28;
	setp.eq.s32 	%p29, %r134, 1;
	selp.f64 	%fd118, 0d3FF0000000000000, %fd117, %p29;
	add.s32 	%r139, %r133, -228;
	cvt.rn.f64.s32 	%fd119, %r139;
	{
	.reg .b32 %temp; 
	mov.b64 	{%temp, %r140}, %fd119;
	}
	abs.f64 	%fd120, %fd119;
	{ // callseq 4, 0
	.param .b64 param0;
	st.param.f64 	[param0], %fd120;
	.param .b64 retval0;
	call.uni (retval0), 
	__internal_accurate_pow, 
	(
	param0
	);
	ld.param.f64 	%fd121, [retval0];
	} // callseq 4
	setp.lt.s32 	%p30, %r140, 0;
	neg.f64 	%fd123, %fd121;
	selp.f64 	%fd124, %fd123, %fd121, %p19;
	selp.f64 	%fd125, %fd124, %fd121, %p30;
	setp.eq.s32 	%p31, %r139, 0;
	selp.b32 	%r141, %r140, 0, %p19;
	or.b32  	%r142, %r141, 2146435072;
	selp.b32 	%r143, %r142, %r141, %p18;
	mov.b64 	%fd126, {%r127, %r143};
	selp.f64 	%fd127, %fd126, %fd125, %p31;
	setp.eq.s32 	%p32, %r139, 1;
	selp.f64 	%fd128, 0d3FF0000000000000, %fd127, %p32;
	sub.f64 	%fd129, %fd118, %fd128;
	div.rn.f64 	%fd130, %fd129, 0d4049000000000000;
	add.f64 	%fd131, %fd108, %fd130;
	ld.global.s32 	%rd48, [%rd43];
	add.s64 	%rd49, %rd2, %rd48;
	ld.global.u8 	%r144, [%rd49];
	add.s32 	%r145, %r144, -100;
	cvt.rn.f64.s32 	%fd132, %r145;
	{
	.reg .b32 %temp; 
	mov.b64 	{%temp, %r146}, %fd132;
	}
	abs.f64 	%fd133, %fd132;
	{ // callseq 5, 0
	.param .b64 param0;
	st.param.f64 	[param0], %fd133;
	.param .b64 retval0;
	call.uni (retval0), 
	__internal_accurate_pow, 
	(
	param0
	);
	ld.param.f64 	%fd134, [retval0];
	} // callseq 5
	setp.lt.s32 	%p33, %r146, 0;
	neg.f64 	%fd136, %fd134;
	selp.f64 	%fd137, %fd136, %fd134, %p19;
	selp.f64 	%fd138, %fd137, %fd134, %p33;
	setp.eq.s32 	%p34, %r145, 0;
	selp.b32 	%r147, %r146, 0, %p19;
	or.b32  	%r148, %r147, 2146435072;
	selp.b32 	%r149, %r148, %r147, %p18;
	mov.b64 	%fd139, {%r127, %r149};
	selp.f64 	%fd140, %fd139, %fd138, %p34;
	setp.eq.s32 	%p35, %r145, 1;
	selp.f64 	%fd141, 0d3FF0000000000000, %fd140, %p35;
	add.s32 	%r150, %r144, -228;
	cvt.rn.f64.s32 	%fd142, %r150;
	{
	.reg .b32 %temp; 
	mov.b64 	{%temp, %r151}, %fd142;
	}
	abs.f64 	%fd143, %fd142;
	{ // callseq 6, 0
	.param .b64 param0;
	st.param.f64 	[param0], %fd143;
	.param .b64 retval0;
	call.uni (retval0), 
	__internal_accurate_pow, 
	(
	param0
	);
	ld.param.f64 	%fd144, [retval0];
	} // callseq 6
	setp.lt.s32 	%p36, %r151, 0;
	neg.f64 	%fd146, %fd144;
	selp.f64 	%fd147, %fd146, %fd144, %p19;
	selp.f64 	%fd148, %fd147, %fd144, %p36;
	setp.eq.s32 	%p37, %r150, 0;
	selp.b32 	%r152, %r151, 0, %p19;
	or.b32  	%r153, %r152, 2146435072;
	selp.b32 	%r154, %r153, %r152, %p18;
	mov.b64 	%fd149, {%r127, %r154};
	selp.f64 	%fd150, %fd149, %fd148, %p37;
	setp.eq.s32 	%p38, %r150, 1;
	selp.f64 	%fd151, 0d3FF0000000000000, %fd150, %p38;
	sub.f64 	%fd152, %fd141, %fd151;
	div.rn.f64 	%fd153, %fd152, 0d4049000000000000;
	add.f64 	%fd154, %fd131, %fd153;
	ld.global.s32 	%rd50, [%rd43+4];
	add.s64 	%rd51, %rd2, %rd50;
	ld.global.u8 	%r155, [%rd51];
	add.s32 	%r156, %r155, -100;
	cvt.rn.f64.s32 	%fd155, %r156;
	{
	.reg .b32 %temp; 
	mov.b64 	{%temp, %r157}, %fd155;
	}
	abs.f64 	%fd156, %fd155;
	{ // callseq 7, 0
	.param .b64 param0;
	st.param.f64 	[param0], %fd156;
	.param .b64 retval0;
	call.uni (retval0), 
	__internal_accurate_pow, 
	(
	param0
	);
	ld.param.f64 	%fd157, [retval0];
	} // callseq 7
	setp.lt.s32 	%p39, %r157, 0;
	neg.f64 	%fd159, %fd157;
	selp.f64 	%fd160, %fd159, %fd157, %p19;
	selp.f64 	%fd161, %fd160, %fd157, %p39;
	setp.eq.s32 	%p40, %r156, 0;
	selp.b32 	%r158, %r157, 0, %p19;
	or.b32  	%r159, %r158, 2146435072;
	selp.b32 	%r160, %r159, %r158, %p18;
	mov.b64 	%fd162, {%r127, %r160};
	selp.f64 	%fd163, %fd162, %fd161, %p40;
	setp.eq.s32 	%p41, %r156, 1;
	selp.f64 	%fd164, 0d3FF0000000000000, %fd163, %p41;
	add.s32 	%r161, %r155, -228;
	cvt.rn.f64.s32 	%fd165, %r161;
	{
	.reg .b32 %temp; 
	mov.b64 	{%temp, %r162}, %fd165;
	}
	abs.f64 	%fd166, %fd165;
	{ // callseq 8, 0
	.param .b64 param0;
	st.param.f64 	[param0], %fd166;
	.param .b64 retval0;
	call.uni (retval0), 
	__internal_accurate_pow, 
	(
	param0
	);
	ld.param.f64 	%fd167, [retval0];
	} // callseq 8
	setp.lt.s32 	%p42, %r162, 0;
	neg.f64 	%fd169, %fd167;
	selp.f64 	%fd170, %fd169, %fd167, %p19;
	selp.f64 	%fd171, %fd170, %fd167, %p42;
	setp.eq.s32 	%p43, %r161, 0;
	selp.b32 	%r163, %r162, 0, %p19;
	or.b32  	%r164, %r163, 2146435072;
	selp.b32 	%r165, %r164, %r163, %p18;
	mov.b64 	%fd172, {%r127, %r165};
	selp.f64 	%fd173, %fd172, %fd171, %p43;
	setp.eq.s32 	%p44, %r161, 1;
	selp.f64 	%fd174, 0d3FF0000000000000, %fd173, %p44;
	sub.f64 	%fd175, %fd164, %fd174;
	div.rn.f64 	%fd176, %fd175, 0d4049000000000000;
	add.f64 	%fd276, %fd154, %fd176;
	add.s32 	%r225, %r225, 4;
	add.s32 	%r224, %r224, 4;
	setp.ne.s32 	%p45, %r225, 0;
	@%p45 bra 	$L__BB3_14;
$L__BB3_15:
	setp.eq.s32 	%p46, %r6, 0;
	@%p46 bra 	$L__BB3_20;
	setp.eq.s32 	%p47, %r6, 1;
	@%p47 bra 	$L__BB3_18;
	setp.lt.s32 	%p48, %r12, 0;
	setp.eq.s32 	%p49, %r13, 1062207488;
	add.s32 	%r166, %r226, %r5;
	mul.wide.s32 	%rd52, %r166, 4;
	add.s64 	%rd53, %rd3, %rd52;
	ld.global.s32 	%rd54, [%rd53];
	add.s64 	%rd55, %rd2, %rd54;
	ld.global.u8 	%r167, [%rd55];
	add.s32 	%r168, %r167, -100;
	cvt.rn.f64.s32 	%fd178, %r168;
	{
	.reg .b32 %temp; 
	mov.b64 	{%temp, %r169}, %fd178;
	}
	abs.f64 	%fd179, %fd178;
	{ // callseq 9, 0
	.param .b64 param0;
	st.param.f64 	[param0], %fd179;
	.param .b64 retval0;
	call.uni (retval0), 
	__internal_accurate_pow, 
	(
	param0
	);
	ld.param.f64 	%fd180, [retval0];
	} // callseq 9
	setp.lt.s32 	%p51, %r169, 0;
	neg.f64 	%fd182, %fd180;
	selp.f64 	%fd183, %fd182, %fd180, %p49;
	selp.f64 	%fd184, %fd183, %fd180, %p51;
	setp.eq.s32 	%p52, %r168, 0;
	selp.b32 	%r170, %r169, 0, %p49;
	or.b32  	%r171, %r170, 2146435072;
	selp.b32 	%r172, %r171, %r170, %p48;
	mov.b32 	%r173, 0;
	mov.b64 	%fd185, {%r173, %r172};
	selp.f64 	%fd186, %fd185, %fd184, %p52;
	setp.eq.s32 	%p53, %r168, 1;
	selp.f64 	%fd187, 0d3FF0000000000000, %fd186, %p53;
	add.s32 	%r174, %r167, -228;
	cvt.rn.f64.s32 	%fd188, %r174;
	{
	.reg .b32 %temp; 
	mov.b64 	{%temp, %r175}, %fd188;
	}
	abs.f64 	%fd189, %fd188;
	{ // callseq 10, 0
	.param .b64 param0;
	st.param.f64 	[param0], %fd189;
	.param .b64 retval0;
	call.uni (retval0), 
	__internal_accurate_pow, 
	(
	param0
	);
	ld.param.f64 	%fd190, [retval0];
	} // callseq 10
	setp.lt.s32 	%p54, %r175, 0;
	neg.f64 	%fd192, %fd190;
	selp.f64 	%fd193, %fd192, %fd190, %p49;
	selp.f64 	%fd194, %fd193, %fd190, %p54;
	setp.eq.s32 	%p55, %r174, 0;
	selp.b32 	%r176, %r175, 0, %p49;
	or.b32  	%r177, %r176, 2146435072;
	selp.b32 	%r178, %r177, %r176, %p48;
	mov.b64 	%fd195, {%r173, %r178};
	selp.f64 	%fd196, %fd195, %fd194, %p55;
	setp.eq.s32 	%p56, %r174, 1;
	selp.f64 	%fd197, 0d3FF0000000000000, %fd196, %p56;
	sub.f64 	%fd198, %fd187, %fd197;
	div.rn.f64 	%fd199, %fd198, 0d4049000000000000;
	add.f64 	%fd200, %fd276, %fd199;
	ld.global.s32 	%rd56, [%rd53+4];
	add.s64 	%rd57, %rd2, %rd56;
	ld.global.u8 	%r179, [%rd57];
	add.s32 	%r180, %r179, -100;
	cvt.rn.f64.s32 	%fd201, %r180;
	{
	.reg .b32 %temp; 
	mov.b64 	{%temp, %r181}, %fd201;
	}
	abs.f64 	%fd202, %fd201;
	{ // callseq 11, 0
	.param .b64 param0;
	st.param.f64 	[param0], %fd202;
	.param .b64 retval0;
	call.uni (retval0), 
	__internal_accurate_pow, 
	(
	param0
	);
	ld.param.f64 	%fd203, [retval0];
	} // callseq 11
	setp.lt.s32 	%p57, %r181, 0;
	neg.f64 	%fd205, %fd203;
	selp.f64 	%fd206, %fd205, %fd203, %p49;
	selp.f64 	%fd207, %fd206, %fd203, %p57;
	setp.eq.s32 	%p58, %r180, 0;
	selp.b32 	%r182, %r181, 0, %p49;
	or.b32  	%r183, %r182, 2146435072;
	selp.b32 	%r184, %r183, %r182, %p48;
	mov.b64 	%fd208, {%r173, %r184};
	selp.f64 	%fd209, %fd208, %fd207, %p58;
	setp.eq.s32 	%p59, %r180, 1;
	selp.f64 	%fd210, 0d3FF0000000000000, %fd209, %p59;
	add.s32 	%r185, %r179, -228;
	cvt.rn.f64.s32 	%fd211, %r185;
	{
	.reg .b32 %temp; 
	mov.b64 	{%temp, %r186}, %fd211;
	}
	abs.f64 	%fd212, %fd211;
	{ // callseq 12, 0
	.param .b64 param0;
	st.param.f64 	[param0], %fd212;
	.param .b64 retval0;
	call.uni (retval0), 
	__internal_accurate_pow, 
	(
	param0
	);
	ld.param.f64 	%fd213, [retval0];
	} // callseq 12
	setp.lt.s32 	%p60, %r186, 0;
	neg.f64 	%fd215, %fd213;
	selp.f64 	%fd216, %fd215, %fd213, %p49;
	selp.f64 	%fd217, %fd216, %fd213, %p60;
	setp.eq.s32 	%p61, %r185, 0;
	selp.b32 	%r187, %r186, 0, %p49;
	or.b32  	%r188, %r187, 2146435072;
	selp.b32 	%r189, %r188, %r187, %p48;
	mov.b64 	%fd218, {%r173, %r189};
	selp.f64 	%fd219, %fd218, %fd217, %p61;
	setp.eq.s32 	%p62, %r185, 1;
	selp.f64 	%fd220, 0d3FF0000000000000, %fd219, %p62;
	sub.f64 	%fd221, %fd210, %fd220;
	div.rn.f64 	%fd222, %fd221, 0d4049000000000000;
	add.f64 	%fd276, %fd200, %fd222;
	add.s32 	%r226, %r226, 2;
$L__BB3_18:
	and.b32  	%r190, %r34, 1;
	setp.eq.b32 	%p63, %r190, 1;
	not.pred 	%p64, %p63;
	@%p64 bra 	$L__BB3_20;
	setp.lt.s32 	%p65, %r12, 0;
	setp.eq.s32 	%p66, %r13, 1062207488;
	add.s32 	%r191, %r226, %r5;
	mul.wide.s32 	%rd58, %r191, 4;
	add.s64 	%rd59, %rd3, %rd58;
	ld.global.s32 	%rd60, [%rd59];
	add.s64 	%rd61, %rd2, %rd60;
	ld.global.u8 	%r192, [%rd61];
	add.s32 	%r193, %r192, -100;
	cvt.rn.f64.s32 	%fd223, %r193;
	{
	.reg .b32 %temp; 
	mov.b64 	{%temp, %r194}, %fd223;
	}
	abs.f64 	%fd224, %fd223;
	{ // callseq 13, 0
	.param .b64 param0;
	st.param.f64 	[param0], %fd224;
	.param .b64 retval0;
	call.uni (retval0), 
	__internal_accurate_pow, 
	(
	param0
	);
	ld.param.f64 	%fd225, [retval0];
	} // callseq 13
	setp.lt.s32 	%p68, %r194, 0;
	neg.f64 	%fd227, %fd225;
	selp.f64 	%fd228, %fd227, %fd225, %p66;
	selp.f64 	%fd229, %fd228, %fd225, %p68;
	setp.eq.s32 	%p69, %r193, 0;
	selp.b32 	%r195, %r194, 0, %p66;
	or.b32  	%r196, %r195, 2146435072;
	selp.b32 	%r197, %r196, %r195, %p65;
	mov.b32 	%r198, 0;
	mov.b64 	%fd230, {%r198, %r197};
	selp.f64 	%fd231, %fd230, %fd229, %p69;
	setp.eq.s32 	%p70, %r193, 1;
	selp.f64 	%fd232, 0d3FF0000000000000, %fd231, %p70;
	add.s32 	%r199, %r192, -228;
	cvt.rn.f64.s32 	%fd233, %r199;
	{
	.reg .b32 %temp; 
	mov.b64 	{%temp, %r200}, %fd233;
	}
	abs.f64 	%fd234, %fd233;
	{ // callseq 14, 0
	.param .b64 param0;
	st.param.f64 	[param0], %fd234;
	.param .b64 retval0;
	call.uni (retval0), 
	__internal_accurate_pow, 
	(
	param0
	);
	ld.param.f64 	%fd235, [retval0];
	} // callseq 14
	setp.lt.s32 	%p71, %r200, 0;
	neg.f64 	%fd237, %fd235;
	selp.f64 	%fd238, %fd237, %fd235, %p66;
	selp.f64 	%fd239, %fd238, %fd235, %p71;
	setp.eq.s32 	%p72, %r199, 0;
	selp.b32 	%r201, %r200, 0, %p66;
	or.b32  	%r202, %r201, 2146435072;
	selp.b32 	%r203, %r202, %r201, %p65;
	mov.b64 	%fd240, {%r198, %r203};
	selp.f64 	%fd241, %fd240, %fd239, %p72;
	setp.eq.s32 	%p73, %r199, 1;
	selp.f64 	%fd242, 0d3FF0000000000000, %fd241, %p73;
	sub.f64 	%fd243, %fd232, %fd242;
	div.rn.f64 	%fd244, %fd243, 0d4049000000000000;
	add.f64 	%fd276, %fd276, %fd244;
$L__BB3_20:
	ld.param.u64 	%rd71, [_Z17likelihood_kernelPdS_S_S_S_PiS0_S_PhS_S_iiiiiiS0_S__param_7];
	cvta.to.global.u64 	%rd62, %rd71;
	mul.wide.s32 	%rd63, %r4, 8;
	add.s64 	%rd64, %rd62, %rd63;
	cvt.rn.f64.s32 	%fd245, %r34;
	div.rn.f64 	%fd10, %fd276, %fd245;
	st.global.f64 	[%rd64], %fd10;
	add.s64 	%rd13, %rd4, %rd63;
	ld.global.f64 	%fd11, [%rd13];
	fma.rn.f64 	%fd246, %fd10, 0d3FF71547652B82FE, 0d4338000000000000;
	{
	.reg .b32 %temp; 
	mov.b64 	{%r27, %temp}, %fd246;
	}
	mov.f64 	%fd247, 0dC338000000000000;
	add.rn.f64 	%fd248, %fd246, %fd247;
	fma.rn.f64 	%fd249, %fd248, 0dBFE62E42FEFA39EF, %fd10;
	fma.rn.f64 	%fd250, %fd248, 0dBC7ABC9E3B39803F, %fd249;
	fma.rn.f64 	%fd251, %fd250, 0d3E5ADE1569CE2BDF, 0d3E928AF3FCA213EA;
	fma.rn.f64 	%fd252, %fd251, %fd250, 0d3EC71DEE62401315;
	fma.rn.f64 	%fd253, %fd252, %fd250, 0d3EFA01997C89EB71;
	fma.rn.f64 	%fd254, %fd253, %fd250, 0d3F2A01A014761F65;
	fma.rn.f64 	%fd255, %fd254, %fd250, 0d3F56C16C1852B7AF;
	fma.rn.f64 	%fd256, %fd255, %fd250, 0d3F81111111122322;
	fma.rn.f64 	%fd257, %fd256, %fd250, 0d3FA55555555502A1;
	fma.rn.f64 	%fd258, %fd257, %fd250, 0d3FC5555555555511;
	fma.rn.f64 	%fd259, %fd258, %fd250, 0d3FE000000000000B;
	fma.rn.f64 	%fd260, %fd259, %fd250, 0d3FF0000000000000;
	fma.rn.f64 	%fd261, %fd260, %fd250, 0d3FF0000000000000;
	{
	.reg .b32 %temp; 
	mov.b64 	{%r28, %temp}, %fd261;
	}
	{
	.reg .b32 %temp; 
	mov.b64 	{%temp, %r29}, %fd261;
	}
	shl.b32 	%r204, %r27, 20;
	add.s32 	%r205, %r204, %r29;
	mov.b64 	%fd277, {%r28, %r205};
	{
	.reg .b32 %temp; 
	mov.b64 	{%temp, %r206}, %fd10;
	}
	mov.b32 	%f2, %r206;
	abs.f32 	%f1, %f2;
	setp.lt.f32 	%p74, %f1, 0f4086232B;
	@%p74 bra 	$L__BB3_23;
	setp.lt.f64 	%p75, %fd10, 0d0000000000000000;
	add.f64 	%fd262, %fd10, 0d7FF0000000000000;
	selp.f64 	%fd277, 0d0000000000000000, %fd262, %p75;
	setp.geu.f32 	%p76, %f1, 0f40874800;
	@%p76 bra 	$L__BB3_23;
	shr.u32 	%r207, %r27, 31;
	add.s32 	%r208, %r27, %r207;
	shr.s32 	%r209, %r208, 1;
	shl.b32 	%r210, %r209, 20;
	add.s32 	%r211, %r29, %r210;
	mov.b64 	%fd263, {%r28, %r211};
	sub.s32 	%r212, %r27, %r209;
	shl.b32 	%r213, %r212, 20;
	add.s32 	%r214, %r213, 1072693248;
	mov.b32 	%r215, 0;
	mov.b64 	%fd264, {%r215, %r214};
	mul.f64 	%fd277, %fd264, %fd263;
$L__BB3_23:
	mul.f64 	%fd265, %fd11, %fd277;
	st.global.f64 	[%rd13], %fd265;
$L__BB3_24:
	setp.ge.s32 	%p77, %r4, %r33;
	shl.b32 	%r216, %r3, 3;
	mov.u32 	%r217, _ZZ17likelihood_kernelPdS_S_S_S_PiS0_S_PhS_S_iiiiiiS0_S_E6buffer;
	add.s32 	%r30, %r217, %r216;
	mov.b64 	%rd65, 0;
	st.shared.u64 	[%r30], %rd65;
	bar.sync 	0;
	@%p77 bra 	$L__BB3_26;
	mul.wide.s32 	%rd66, %r4, 8;
	add.s64 	%rd67, %rd4, %rd66;
	ld.global.f64 	%fd266, [%rd67];
	st.shared.f64 	[%r30], %fd266;
$L__BB3_26:
	bar.sync 	0;
	setp.lt.u32 	%p78, %r228, 2;
	@%p78 bra 	$L__BB3_30;
$L__BB3_27:
	shr.u32 	%r32, %r228, 1;
	setp.ge.u32 	%p79, %r3, %r32;
	@%p79 bra 	$L__BB3_29;
	shl.b32 	%r218, %r32, 3;
	add.s32 	%r219, %r30, %r218;
	ld.shared.f64 	%fd267, [%r219];
	ld.shared.f64 	%fd268, [%r30];
	add.f64 	%fd269, %fd267, %fd268;
	st.shared.f64 	[%r30], %fd269;
$L__BB3_29:
	bar.sync 	0;
	setp.gt.u32 	%p80, %r228, 3;
	mov.u32 	%r228, %r32;
	@%p80 bra 	$L__BB3_27;
$L__BB3_30:
	setp.ne.s32 	%p81, %r3, 0;
	@%p81 bra 	$L__BB3_32;
	ld.param.u64 	%rd72, [_Z17likelihood_kernelPdS_S_S_S_PiS0_S_PhS_S_iiiiiiS0_S__param_18];
	ld.shared.f64 	%fd270, [_ZZ17likelihood_kernelPdS_S_S_S_PiS0_S_PhS_S_iiiiiiS0_S_E6buffer];
	cvta.to.global.u64 	%rd68, %rd72;
	mul.wide.u32 	%rd69, %r1, 8;
	add.s64 	%rd70, %rd68, %rd69;
	st.global.f64 	[%rd70], %fd270;
$L__BB3_32:
	bar.sync 	0;
	ret;

}
.func  (.param .b64 func_retval0) __internal_accurate_pow(
	.param .b64 __internal_accurate_pow_param_0
)
{
	.reg .pred 	%p<8>;
	.reg .b32 	%r<49>;
	.reg .b32 	%f<3>;
	.reg .b64 	%fd<109>;

	ld.param.f64 	%fd10, [__internal_accurate_pow_param_0];
	{
	.reg .b32 %temp; 
	mov.b64 	{%temp, %r46}, %fd10;
	}
	{
	.reg .b32 %temp; 
	mov.b64 	{%r45, %temp}, %fd10;
	}
	shr.u32 	%r47, %r46, 20;
	setp.gt.u32 	%p1, %r46, 1048575;
	@%p1 bra 	$L__BB4_2;
	mul.f64 	%fd11, %fd10, 0d4350000000000000;
	{
	.reg .b32 %temp; 
	mov.b64 	{%temp, %r46}, %fd11;
	}
	{
	.reg .b32 %temp; 
	mov.b64 	{%r45, %temp}, %fd11;
	}
	shr.u32 	%r16, %r46, 20;
	add.s32 	%r47, %r16, -54;
$L__BB4_2:
	add.s32 	%r48, %r47, -1023;
	and.b32  	%r17, %r46, -2146435073;
	or.b32  	%r18, %r17, 1072693248;
	mov.b64 	%fd107, {%r45, %r18};
	setp.lt.u32 	%p2, %r18, 1073127583;
	@%p2 bra 	$L__BB4_4;
	{
	.reg .b32 %temp; 
	mov.b64 	{%r19, %temp}, %fd107;
	}
	{
	.reg .b32 %temp; 
	mov.b64 	{%temp, %r20}, %fd107;
	}
	add.s32 	%r21, %r20, -1048576;
	mov.b64 	%fd107, {%r19, %r21};
	add.s32 	%r48, %r47, -1022;
$L__BB4_4:
	add.f64 	%fd12, %fd107, 0dBFF0000000000000;
	add.f64 	%fd13, %fd107, 0d3FF0000000000000;
	rcp.approx.ftz.f64 	%fd14, %fd13;
	neg.f64 	%fd15, %fd13;
	fma.rn.f64 	%fd16, %fd15, %fd14, 0d3FF0000000000000;
	fma.rn.f64 	%fd17, %fd16, %fd16, %fd16;
	fma.rn.f64 	%fd18, %fd17, %fd14, %fd14;
	mul.f64 	%fd19, %fd12, %fd18;
	fma.rn.f64 	%fd20, %fd12, %fd18, %fd19;
	mul.f64 	%fd21, %fd20, %fd20;
	fma.rn.f64 	%fd22, %fd21, 0d3EB0F5FF7D2CAFE2, 0d3ED0F5D241AD3B5A;
	fma.rn.f64 	%fd23, %fd22, %fd21, 0d3EF3B20A75488A3F;
	fma.rn.f64 	%fd24, %fd23, %fd21, 0d3F1745CDE4FAECD5;
	fma.rn.f64 	%fd25, %fd24, %fd21, 0d3F3C71C7258A578B;
	fma.rn.f64 	%fd26, %fd25, %fd21, 0d3F6249249242B910;
	fma.rn.f64 	%fd27, %fd26, %fd21, 0d3F89999999999DFB;
	sub.f64 	%fd28, %fd12, %fd20;
	add.f64 	%fd29, %fd28, %fd28;
	neg.f64 	%fd30, %fd20;
	fma.rn.f64 	%fd31, %fd30, %fd12, %fd29;
	mul.f64 	%fd32, %fd18, %fd31;
	fma.rn.f64 	%fd33, %fd21, %fd27, 0d3FB5555555555555;
	mov.f64 	%fd34, 0d3FB5555555555555;
	sub.f64 	%fd35, %fd34, %fd33;
	fma.rn.f64 	%fd36, %fd21, %fd27, %fd35;
	add.f64 	%fd37, %fd36, 0dBC46A4CB00B9E7B0;
	add.f64 	%fd38, %fd33, %fd37;
	sub.f64 	%fd39, %fd33, %fd38;
	add.f64 	%fd40, %fd37, %fd39;
	mul.rn.f64 	%fd41, %fd20, %fd20;
	neg.f64 	%fd42, %fd41;
	fma.rn.f64 	%fd43, %fd20, %fd20, %fd42;
	{
	.reg .b32 %temp; 
	mov.b64 	{%r22, %temp}, %fd32;
	}
	{
	.reg .b32 %temp; 
	mov.b64 	{%temp, %r23}, %fd32;
	}
	add.s32 	%r24, %r23, 1048576;
	mov.b64 	%fd44, {%r22, %r24};
	fma.rn.f64 	%fd45, %fd20, %fd44, %fd43;
	mul.rn.f64 	%fd46, %fd41, %fd20;
	neg.f64 	%fd47, %fd46;
	fma.rn.f64 	%fd48, %fd41, %fd20, %fd47;
	fma.rn.f64 	%fd49, %fd41, %fd32, %fd48;
	fma.rn.f64 	%fd50, %fd45, %fd20, %fd49;
	mul.rn.f64 	%fd51, %fd38, %fd46;
	neg.f64 	%fd52, %fd51;
	fma.rn.f64 	%fd53, %fd38, %fd46, %fd52;
	fma.rn.f64 	%fd54, %fd38, %fd50, %fd53;
	fma.rn.f64 	%fd55, %fd40, %fd46, %fd54;
	add.f64 	%fd56, %fd51, %fd55;
	sub.f64 	%fd57, %fd51, %fd56;
	add.f64 	%fd58, %fd55, %fd57;
	add.f64 	%fd59, %fd20, %fd56;
	sub.f64 	%fd60, %fd20, %fd59;
	add.f64 	%fd61, %fd56, %fd60;
	add.f64 	%fd62, %fd58, %fd61;
	add.f64 	%fd63, %fd32, %fd62;
	add.f64 	%fd64, %fd59, %fd63;
	sub.f64 	%fd65, %fd59, %fd64;
	add.f64 	%fd66, %fd63, %fd65;
	xor.b32  	%r25, %r48, -2147483648;
	mov.b32 	%r26, 1127219200;
	mov.b64 	%fd67, {%r25, %r26};
	mov.b32 	%r27, -2147483648;
	mov.b64 	%fd68, {%r27, %r26};
	sub.f64 	%fd69, %fd67, %fd68;
	fma.rn.f64 	%fd70, %fd69, 0d3FE62E42FEFA39EF, %fd64;
	fma.rn.f64 	%fd71, %fd69, 0dBFE62E42FEFA39EF, %fd70;
	sub.f64 	%fd72, %fd71, %fd64;
	sub.f64 	%fd73, %fd66, %fd72;
	fma.rn.f64 	%fd74, %fd69, 0d3C7ABC9E3B39803F, %fd73;
	add.f64 	%fd75, %fd70, %fd74;
	sub.f64 	%fd76, %fd70, %fd75;
	add.f64 	%fd77, %fd74, %fd76;
	mov.f64 	%fd78, 0d4000000000000000;
	{
	.reg .b32 %temp; 
	mov.b64 	{%temp, %r28}, %fd78;
	}
	{
	.reg .b32 %temp; 
	mov.b64 	{%r29, %temp}, %fd78;
	}
	shl.b32 	%r30, %r28, 1;
	setp.gt.u32 	%p3, %r30, -33554433;
	and.b32  	%r31, %r28, -15728641;
	selp.b32 	%r32, %r31, %r28, %p3;
	mov.b64 	%fd79, {%r29, %r32};
	mul.rn.f64 	%fd80, %fd75, %fd79;
	neg.f64 	%fd81, %fd80;
	fma.rn.f64 	%fd82, %fd75, %fd79, %fd81;
	fma.rn.f64 	%fd83, %fd77, %fd79, %fd82;
	add.f64 	%fd4, %fd80, %fd83;
	sub.f64 	%fd84, %fd80, %fd4;
	add.f64 	%fd5, %fd83, %fd84;
	fma.rn.f64 	%fd85, %fd4, 0d3FF71547652B82FE, 0d4338000000000000;
	{
	.reg .b32 %temp; 
	mov.b64 	{%r13, %temp}, %fd85;
	}
	mov.f64 	%fd86, 0dC338000000000000;
	add.rn.f64 	%fd87, %fd85, %fd86;
	fma.rn.f64 	%fd88, %fd87, 0dBFE62E42FEFA39EF, %fd4;
	fma.rn.f64 	%fd89, %fd87, 0dBC7ABC9E3B39803F, %fd88;
	fma.rn.f64 	%fd90, %fd89, 0d3E5ADE1569CE2BDF, 0d3E928AF3FCA213EA;
	fma.rn.f64 	%fd91, %fd90, %fd89, 0d3EC71DEE62401315;
	fma.rn.f64 	%fd92, %fd91, %fd89, 0d3EFA01997C89EB71;
	fma.rn.f64 	%fd93, %fd92, %fd89, 0d3F2A01A014761F65;
	fma.rn.f64 	%fd94, %fd93, %fd89, 0d3F56C16C1852B7AF;
	fma.rn.f64 	%fd95, %fd94, %fd89, 0d3F81111111122322;
	fma.rn.f64 	%fd96, %fd95, %fd89, 0d3FA55555555502A1;
	fma.rn.f64 	%fd97, %fd96, %fd89, 0d3FC5555555555511;
	fma.rn.f64 	%fd98, %fd97, %fd89, 0d3FE000000000000B;
	fma.rn.f64 	%fd99, %fd98, %fd89, 0d3FF0000000000000;
	fma.rn.f64 	%fd100, %fd99, %fd89, 0d3FF0000000000000;
	{
	.reg .b32 %temp; 
	mov.b64 	{%r14, %temp}, %fd100;
	}
	{
	.reg .b32 %temp; 
	mov.b64 	{%temp, %r15}, %fd100;
	}
	shl.b32 	%r33, %r13, 20;
	add.s32 	%r34, %r33, %r15;
	mov.b64 	%fd108, {%r14, %r34};
	{
	.reg .b32 %temp; 
	mov.b64 	{%temp, %r35}, %fd4;
	}
	mov.b32 	%f2, %r35;
	abs.f32 	%f1, %f2;
	setp.lt.f32 	%p4, %f1, 0f4086232B;
	@%p4 bra 	$L__BB4_7;
	setp.lt.f64 	%p5, %fd4, 0d0000000000000000;
	add.f64 	%fd101, %fd4, 0d7FF0000000000000;
	selp.f64 	%fd108, 0d0000000000000000, %fd101, %p5;
	setp.geu.f32 	%p6, %f1, 0f40874800;
	@%p6 bra 	$L__BB4_7;
	shr.u32 	%r36, %r13, 31;
	add.s32 	%r37, %r13, %r36;
	shr.s32 	%r38, %r37, 1;
	shl.b32 	%r39, %r38, 20;
	add.s32 	%r40, %r15, %r39;
	mov.b64 	%fd102, {%r14, %r40};
	sub.s32 	%r41, %r13, %r38;
	shl.b32 	%r42, %r41, 20;
	add.s32 	%r43, %r42, 1072693248;
	mov.b32 	%r44, 0;
	mov.b64 	%fd103, {%r44, %r43};
	mul.f64 	%fd108, %fd103, %fd102;
$L__BB4_7:
	abs.f64 	%fd104, %fd108;
	setp.eq.f64 	%p7, %fd104, 0d7FF0000000000000;
	fma.rn.f64 	%fd105, %fd108, %fd5, %fd108;
	selp.f64 	%fd106, %fd108, %fd105, %p7;
	st.param.f64 	[func_retval0], %fd106;
	ret;

}


// ===== COMPILED SASS (sm_100) =====

	.target	sm_100

	.elftype	@"ET_EXEC"


//--------------------- .note.nv.tkinfo           --------------------------
	.section	.note.nv.tkinfo,"",@"SHT_NOTE"
	.sectionflags	@"SHF_NOTE_NV_TKINFO"
	.tkinfo
        /*0018*/ 	.word	0x00000002
        /*0030*/ 	.string	""
        /*0030*/ 	.string	"ptxas"
        /*0030*/ 	.string	"Cuda compilation tools, release 13.0, V13.0.88"
        /*0030*/ 	.string	"Build cuda_13.0.r13.0/compiler.36424714_0"
        /*0030*/ 	.string	"-arch sm_100 -m 64 "



//--------------------- .note.nv.cuinfo           --------------------------
	.section	.note.nv.cuinfo,"",@"SHT_NOTE"
	.sectionflags	@"SHF_NOTE_NV_CUINFO"
        /*0018*/ 	.short	0x0002
        /*001a*/ 	.short	0x0064
        /*001c*/ 	.short	0x0082
	.zero		2


//--------------------- .nv.info                  --------------------------
	.section	.nv.info,"",@"SHT_CUDA_INFO"
	.align	4


	//----- nvinfo : EIATTR_REGCOUNT
	.align		4
        /*0000*/ 	.byte	0x04, 0x2f
        /*0002*/ 	.short	(.L_2 - .L_1)
	.align		4
.L_1:
        /*0004*/ 	.word	index@(_Z17find_index_kernelPdS_i)
        /*0008*/ 	.word	0x0000001c


	//----- nvinfo : EIATTR_FRAME_SIZE
	.align		4
.L_2:
        /*000c*/ 	.byte	0x04, 0x11
        /*000e*/ 	.short	(.L_4 - .L_3)
	.align		4
.L_3:
        /*0010*/ 	.word	index@(_Z17find_index_kernelPdS_i)
        /*0014*/ 	.word	0x00000008


	//----- nvinfo : EIATTR_REGCOUNT
	.align		4
.L_4:
        /*0018*/ 	.byte	0x04, 0x2f
        /*001a*/ 	.short	(.L_6 - .L_5)
	.align		4
.L_5:
        /*001c*/ 	.word	index@(_Z25normalize_weights_kernel1PdiS_S_S_Pi)
        /*0020*/ 	.word	0x0000001a


	//----- nvinfo : EIATTR_FRAME_SIZE
	.align		4
.L_6:
        /*0024*/ 	.byte	0x04, 0x11
        /*0026*/ 	.short	(.L_8 - .L_7)
	.align		4
.L_7:
        /*0028*/ 	.word	index@($__internal_3_$__cuda_sm20_div_rn_f64_full)
        /*002c*/ 	.word	0x00000000


	//----- nvinfo : EIATTR_FRAME_SIZE
	.align		4
.L_8:
        /*0030*/ 	.byte	0x04, 0x11
        /*0032*/ 	.short	(.L_10 - .L_9)
	.align		4
.L_9:
        /*0034*/ 	.word	index@(_Z25normalize_weights_kernel1PdiS_S_S_Pi)
        /*0038*/ 	.word	0x00000000


	//----- nvinfo : EIATTR_REGCOUNT
	.align		4
.L_10:
        /*003c*/ 	.byte	0x04, 0x2f
        /*003e*/ 	.short	(.L_12 - .L_11)
	.align		4
.L_11:
        /*0040*/ 	.word	index@(_Z25normalize_weights_kernel2PdS_S_Pii)
        /*0044*/ 	.word	0x00000020


	//----- nvinfo : EIATTR_FRAME_SIZE
	.align		4
.L_12:
        /*0048*/ 	.byte	0x04, 0x11
        /*004a*/ 	.short	(.L_14 - .L_13)
	.align		4
.L_13:
        /*004c*/ 	.word	index@($__internal_2_$__cuda_sm20_div_rn_f64_full)
        /*0050*/ 	.word	0x00000000


	//----- nvinfo : EIATTR_FRAME_SIZE
	.align		4
.L_14:
        /*0054*/ 	.byte	0x04, 0x11
        /*0056*/ 	.short	(.L_16 - .L_15)
	.align		4
.L_15:
        /*0058*/ 	.word	index@($__internal_1_$__cuda_sm20_dblrcp_rn_slowpath_v3)
        /*005c*/ 	.word	0x00000000


	//----- nvinfo : EIATTR_FRAME_SIZE
	.align		4
.L_16:
        /*0060*/ 	.byte	0x04, 0x11
        /*0062*/ 	.short	(.L_18 - .L_17)
	.align		4
.L_17:
        /*0064*/ 	.word	index@(_Z25normalize_weights_kernel2PdS_S_Pii)
        /*0068*/ 	.word	0x00000000


	//----- nvinfo : EIATTR_REGCOUNT
	.align		4
.L_18:
        /*006c*/ 	.byte	0x04, 0x2f
        /*006e*/ 	.short	(.L_20 - .L_19)
	.align		4
.L_19:
        /*0070*/ 	.word	index@(_Z17likelihood_kernelPdS_S_S_S_PiS0_S_PhS_S_iiiiiiS0_S_)
        /*0074*/ 	.word	0x00000028


	//----- nvinfo : EIATTR_FRAME_SIZE
	.align		4
.L_20:
        /*0078*/ 	.byte	0x04, 0x11
        /*007a*/ 	.short	(.L_22 - .L_21)
	.align		4
.L_21:
        /*007c*/ 	.word	index@($_Z17likelihood_kernelPdS_S_S_S_PiS0_S_PhS_S_iiiiiiS0_S_$__internal_accurate_pow)
        /*0080*/ 	.word	0x00000000


	//----- nvinfo : EIATTR_FRAME_SIZE
	.align		4
.L_22:
        /*0084*/ 	.byte	0x04, 0x11
        /*0086*/ 	.short	(.L_24 - .L_23)
	.align		4
.L_23:
        /*0088*/ 	.word	index@($__internal_0_$__cuda_sm20_div_rn_f64_full)
        /*008c*/ 	.word	0x00000000


	//----- nvinfo : EIATTR_FRAME_SIZE
	.align		4
.L_24:
        /*0090*/ 	.byte	0x04, 0x11
        /*0092*/ 	.short	(.L_26 - .L_25)
	.align		4
.L_25:
        /*0094*/ 	.word	index@(_Z17likelihood_kernelPdS_S_S_S_PiS0_S_PhS_S_iiiiiiS0_S_)
        /*0098*/ 	.word	0x00000000


	//----- nvinfo : EIATTR_MIN_STACK_SIZE
	.align		4
.L_26:
        /*009c*/ 	.byte	0x04, 0x12
        /*009e*/ 	.short	(.L_28 - .L_27)
	.align		4
.L_27:
        /*00a0*/ 	.word	index@(_Z17likelihood_kernelPdS_S_S_S_PiS0_S_PhS_S_iiiiiiS0_S_)
        /*00a4*/ 	.word	0x00000000


	//----- nvinfo : EIATTR_MIN_STACK_SIZE
	.align		4
.L_28:
        /*00a8*/ 	.byte	0x04, 0x12
        /*00aa*/ 	.short	(.L_30 - .L_29)
	.align		4
.L_29:
        /*00ac*/ 	.word	index@(_Z25normalize_weights_kernel2PdS_S_Pii)
        /*00b0*/ 	.word	0x00000000


	//----- nvinfo : EIATTR_MIN_STACK_SIZE
	.align		4
.L_30:
        /*00b4*/ 	.byte	0x04, 0x12
        /*00b6*/ 	.short	(.L_32 - .L_31)
	.align		4
.L_31:
        /*00b8*/ 	.word	index@(_Z25normalize_weights_kernel1PdiS_S_S_Pi)
        /*00bc*/ 	.word	0x00000000


	//----- nvinfo : EIATTR_MIN_STACK_SIZE
	.align		4
.L_32:
        /*00c0*/ 	.byte	0x04, 0x12
        /*00c2*/ 	.short	(.L_34 - .L_33)
	.align		4
.L_33:
        /*00c4*/ 	.word	index@(_Z17find_index_kernelPdS_i)
        /*00c8*/ 	.word	0x00000008
.L_34:


//--------------------- .nv.compat                --------------------------
	.section	.nv.compat,"",@"SHT_CUDA_COMPAT_INFO"
	.align	4
        /*0000*/ 	.byte	0x02, 0x09, 0x00, 0x00, 0x02, 0x02, 0x01, 0x00, 0x02, 0x05, 0x05, 0x00, 0x03, 0x07, 0x01, 0x01
        /*0010*/ 	.byte	0x02, 0x03, 0x00, 0x00, 0x02, 0x06, 0x01, 0x00, 0x04, 0x0b, 0x08, 0x00, 0x01, 0x00, 0x00, 0x00
        /*0020*/ 	.byte	0x00, 0x00, 0x00, 0x00


//--------------------- .nv.info._Z17likelihood_kernelPdS_S_S_S_PiS0_S_PhS_S_iiiiiiS0_S_ --------------------------
	.section	.nv.info._Z17likelihood_kernelPdS_S_S_S_PiS0_S_PhS_S_iiiiiiS0_S_,"",@"SHT_CUDA_INFO"
	.sectionflags	@""
	.align	4


	//----- nvinfo : EIATTR_CUDA_API_VERSION
	.align		4
        /*0000*/ 	.byte	0x04, 0x37
        /*0002*/ 	.short	(.L_36 - .L_35)
.L_35:
        /*0004*/ 	.word	0x00000082


	//----- nvinfo : EIATTR_KPARAM_INFO
	.align		4
.L_36:
        /*0008*/ 	.byte	0x04, 0x17
        /*000a*/ 	.short	(.L_38 - .L_37)
.L_37:
        /*000c*/ 	.word	0x00000000
        /*0010*/ 	.short	0x0012
        /*0012*/ 	.short	0x0078
        /*0014*/ 	.byte	0x00, 0xf5, 0x21, 0x00


	//----- nvinfo : EIATTR_KPARAM_INFO
	.align		4
.L_38:
        /*0018*/ 	.byte	0x04, 0x17
        /*001a*/ 	.short	(.L_40 - .L_39)
.L_39:
        /*001c*/ 	.word	0x00000000
        /*0020*/ 	.short	0x0011
        /*0022*/ 	.short	0x0070
        /*0024*/ 	.byte	0x00, 0xf5, 0x21, 0x00


	//----- nvinfo : EIATTR_KPARAM_INFO
	.align		4
.L_40:
        /*0028*/ 	.byte	0x04, 0x17
        /*002a*/ 	.short	(.L_42 - .L_41)
.L_41:
        /*002c*/ 	.word	0x00000000
        /*0030*/ 	.short	0x0010
        /*0032*/ 	.short	0x006c
        /*0034*/ 	.byte	0x00, 0xf0, 0x11, 0x00


	//----- nvinfo : EIATTR_KPARAM_INFO
	.align		4
.L_42:
        /*0038*/ 	.byte	0x04, 0x17
        /*003a*/ 	.short	(.L_44 - .L_43)
.L_43:
        /*003c*/ 	.word	0x00000000
        /*0040*/ 	.short	0x000f
        /*0042*/ 	.short	0x0068
        /*0044*/ 	.byte	0x00, 0xf0, 0x11, 0x00


	//----- nvinfo : EIATTR_KPARAM_INFO
	.align		4
.L_44:
        /*0048*/ 	.byte	0x04, 0x17
        /*004a*/ 	.short	(.L_46 - .L_45)
.L_45:
        /*004c*/ 	.word	0x00000000
        /*0050*/ 	.short	0x000e
        /*0052*/ 	.short	0x0064
        /*0054*/ 	.byte	0x00, 0xf0, 0x11, 0x00


	//----- nvinfo : EIATTR_KPARAM_INFO
	.align		4
.L_46:
        /*0058*/ 	.byte	0x04, 0x17
        /*005a*/ 	.short	(.L_48 - .L_47)
.L_47:
        /*005c*/ 	.word	0x00000000
        /*0060*/ 	.short	0x000d
        /*0062*/ 	.short	0x0060
        /*0064*/ 	.byte	0x00, 0xf0, 0x11, 0x00


	//----- nvinfo : EIATTR_KPARAM_INFO
	.align		4
.L_48:
        /*0068*/ 	.byte	0x04, 0x17
        /*006a*/ 	.short	(.L_50 - .L_49)
.L_49:
        /*006c*/ 	.word	0x00000000
        /*0070*/ 	.short	0x000c
        /*0072*/ 	.short	0x005c
        /*0074*/ 	.byte	0x00, 0xf0, 0x11, 0x00


	//----- nvinfo : EIATTR_KPARAM_INFO
	.align		4
.L_50:
        /*0078*/ 	.byte	0x04, 0x17
        /*007a*/ 	.short	(.L_52 - .L_51)
.L_51:
        /*007c*/ 	.word	0x00000000
        /*0080*/ 	.short	0x000b
        /*0082*/ 	.short	0x0058
        /*0084*/ 	.byte	0x00, 0xf0, 0x11, 0x00


	//----- nvinfo : EIATTR_KPARAM_INFO
	.align		4
.L_52:
        /*0088*/ 	.byte	0x04, 0x17
        /*008a*/ 	.short	(.L_54 - .L_53)
.L_53:
        /*008c*/ 	.word	0x00000000
        /*0090*/ 	.short	0x000a
        /*0092*/ 	.short	0x0050
        /*0094*/ 	.byte	0x00, 0xf5, 0x21, 0x00


	//----- nvinfo : EIATTR_KPARAM_INFO
	.align		4
.L_54:
        /*0098*/ 	.byte	0x04, 0x17
        /*009a*/ 	.short	(.L_56 - .L_55)
.L_55:
        /*009c*/ 	.word	0x00000000
        /*00a0*/ 	.short	0x0009
        /*00a2*/ 	.short	0x0048
        /*00a4*/ 	.byte	0x00, 0xf5, 0x21, 0x00


	//----- nvinfo : EIATTR_KPARAM_INFO
	.align		4
.L_56:
        /*00a8*/ 	.byte	0x04, 0x17
        /*00aa*/ 	.short	(.L_58 - .L_57)
.L_57:
        /*00ac*/ 	.word	0x00000000
        /*00b0*/ 	.short	0x0008
        /*00b2*/ 	.short	0x0040
        /*00b4*/ 	.byte	0x00, 0xf5, 0x21, 0x00


	//----- nvinfo : EIATTR_KPARAM_INFO
	.align		4
.L_58:
        /*00b8*/ 	.byte	0x04, 0x17
        /*00ba*/ 	.short	(.L_60 - .L_59)
.L_59:
        /*00bc*/ 	.word	0x00000000
        /*00c0*/ 	.short	0x0007
        /*00c2*/ 	.short	0x0038
        /*00c4*/ 	.byte	0x00, 0xf5, 0x21, 0x00


	//----- nvinfo : EIATTR_KPARAM_INFO
	.align		4
.L_60:
        /*00c8*/ 	.byte	0x04, 0x17
        /*00ca*/ 	.short	(.L_62 - .L_61)
.L_61:
        /*00cc*/ 	.word	0x00000000
        /*00d0*/ 	.short	0x0006
        /*00d2*/ 	.short	0x0030
        /*00d4*/ 	.byte	0x00, 0xf5, 0x21, 0x00


	//----- nvinfo : EIATTR_KPARAM_INFO
	.align		4
.L_62:
        /*00d8*/ 	.byte	0x04, 0x17
        /*00da*/ 	.short	(.L_64 - .L_63)
.L_63:
        /*00dc*/ 	.word	0x00000000
        /*00e0*/ 	.short	0x0005
        /*00e2*/ 	.short	0x0028
        /*00e4*/ 	.byte	0x00, 0xf5, 0x21, 0x00


	//----- nvinfo : EIATTR_KPARAM_INFO
	.align		4
.L_64:
        /*00e8*/ 	.byte	0x04, 0x17
        /*00ea*/ 	.short	(.L_66 - .L_65)
.L_65:
        /*00ec*/ 	.word	0x00000000
        /*00f0*/ 	.short	0x0004
        /*00f2*/ 	.short	0x0020
        /*00f4*/ 	.byte	0x00, 0xf5, 0x21, 0x00


	//----- nvinfo : EIATTR_KPARAM_INFO
	.align		4
.L_66:
        /*00f8*/ 	.byte	0x04, 0x17
        /*00fa*/ 	.short	(.L_68 - .L_67)
.L_67:
        /*00fc*/ 	.word	0x00000000
        /*0100*/ 	.short	0x0003
        /*0102*/ 	.short	0x0018
        /*0104*/ 	.byte	0x00, 0xf5, 0x21, 0x00


	//----- nvinfo : EIATTR_KPARAM_INFO
	.align		4
.L_68:
        /*0108*/ 	.byte	0x04, 0x17
        /*010a*/ 	.short	(.L_70 - .L_69)
.L_69:
        /*010c*/ 	.word	0x00000000
        /*0110*/ 	.short	0x0002
        /*0112*/ 	.short	0x0010
        /*0114*/ 	.byte	0x00, 0xf5, 0x21, 0x00


	//----- nvinfo : EIATTR_KPARAM_INFO
	.align		4
.L_70:
        /*0118*/ 	.byte	0x04, 0x17
        /*011a*/ 	.short	(.L_72 - .L_71)
.L_71:
        /*011c*/ 	.word	0x00000000
        /*0120*/ 	.short	0x0001
        /*0122*/ 	.short	0x0008
        /*0124*/ 	.byte	0x00, 0xf5, 0x21, 0x00


	//----- nvinfo : EIATTR_KPARAM_INFO
	.align		4
.L_72:
        /*0128*/ 	.byte	0x04, 0x17
        /*012a*/ 	.short	(.L_74 - .L_73)
.L_73:
        /*012c*/ 	.word	0x00000000
        /*0130*/ 	.short	0x0000
        /*0132*/ 	.short	0x0000
        /*0134*/ 	.byte	0x00, 0xf5, 0x21, 0x00


	//----- nvinfo : EIATTR_SPARSE_MMA_MASK
	.align		4
.L_74:
        /*0138*/ 	.byte	0x03, 0x50
        /*013a*/ 	.short	0x0000


	//----- nvinfo : EIATTR_MAXREG_COUNT
	.align		4
        /*013c*/ 	.byte	0x03, 0x1b
        /*013e*/ 	.short	0x00ff


	//----- nvinfo : EIATTR_NUM_BARRIERS
	.align		4
        /*0140*/ 	.byte	0x02, 0x4c
        /*0142*/ 	.byte	0x01
	.zero		1


	//----- nvinfo : EIATTR_MERCURY_ISA_VERSION
	.align		4
        /*0144*/ 	.byte	0x03, 0x5f
        /*0146*/ 	.short	0x0101


	//----- nvinfo : EIATTR_VRC_CTA_INIT_COUNT
	.align		4
        /*0148*/ 	.byte	0x02, 0x4a
	.zero		1
	.zero		1


	//----- nvinfo : EIATTR_EXIT_INSTR_OFFSETS
	.align		4
        /*014c*/ 	.byte	0x04, 0x1c
        /*014e*/ 	.short	(.L_76 - .L_75)


	//   ....[0]....
.L_75:
        /*0150*/ 	.word	0x000032a0


	//----- nvinfo : EIATTR_CRS_STACK_SIZE
	.align		4
.L_76:
        /*0154*/ 	.byte	0x04, 0x1e
        /*0156*/ 	.short	(.L_78 - .L_77)
.L_77:
        /*0158*/ 	.word	0x00000000


	//----- nvinfo : EIATTR_CBANK_PARAM_SIZE
	.align		4
.L_78:
        /*015c*/ 	.byte	0x03, 0x19
        /*015e*/ 	.short	0x0080


	//----- nvinfo : EIATTR_PARAM_CBANK
	.align		4
        /*0160*/ 	.byte	0x04, 0x0a
        /*0162*/ 	.short	(.L_80 - .L_79)
	.align		4
.L_79:
        /*0164*/ 	.word	index@(.nv.constant0._Z17likelihood_kernelPdS_S_S_S_PiS0_S_PhS_S_iiiiiiS0_S_)
        /*0168*/ 	.short	0x0380
        /*016a*/ 	.short	0x0080


	//----- nvinfo : EIATTR_SW_WAR
	.align		4
.L_80:
        /*016c*/ 	.byte	0x04, 0x36
        /*016e*/ 	.short	(.L_82 - .L_81)
.L_81:
        /*0170*/ 	.word	0x00000008
.L_82:


//--------------------- .nv.info._Z25normalize_weights_kernel2PdS_S_Pii --------------------------
	.section	.nv.info._Z25normalize_weights_kernel2PdS_S_Pii,"",@"SHT_CUDA_INFO"
	.sectionflags	@""
	.align	4


	//----- nvinfo : EIATTR_CUDA_API_VERSION
	.align		4
        /*0000*/ 	.byte	0x04, 0x37
        /*0002*/ 	.short	(.L_84 - .L_83)
.L_83:
        /*0004*/ 	.word	0x00000082


	//----- nvinfo : EIATTR_KPARAM_INFO
	.align		4
.L_84:
        /*0008*/ 	.byte	0x04, 0x17
        /*000a*/ 	.short	(.L_86 - .L_85)
.L_85:
        /*000c*/ 	.word	0x00000000
        /*0010*/ 	.short	0x0004
        /*0012*/ 	.short	0x0020
        /*0014*/ 	.byte	0x00, 0xf0, 0x11, 0x00


	//----- nvinfo : EIATTR_KPARAM_INFO
	.align		4
.L_86:
        /*0018*/ 	.byte	0x04, 0x17
        /*001a*/ 	.short	(.L_88 - .L_87)
.L_87:
        /*001c*/ 	.word	0x00000000
        /*0020*/ 	.short	0x0003
        /*0022*/ 	.short	0x0018
        /*0024*/ 	.byte	0x00, 0xf5, 0x21, 0x00


	//----- nvinfo : EIATTR_KPARAM_INFO
	.align		4
.L_88:
        /*0028*/ 	.byte	0x04, 0x17
        /*002a*/ 	.short	(.L_90 - .L_89)
.L_89:
        /*002c*/ 	.word	0x00000000
        /*0030*/ 	.short	0x0002
        /*0032*/ 	.short	0x0010
        /*0034*/ 	.byte	0x00, 0xf5, 0x21, 0x00


	//----- nvinfo : EIATTR_KPARAM_INFO
	.align		4
.L_90:
        /*0038*/ 	.byte	0x04, 0x17
        /*003a*/ 	.short	(.L_92 - .L_91)
.L_91:
        /*003c*/ 	.word	0x00000000
        /*0040*/ 	.short	0x0001
        /*0042*/ 	.short	0x0008
        /*0044*/ 	.byte	0x00, 0xf5, 0x21, 0x00


	//----- nvinfo : EIATTR_KPARAM_INFO
	.align		4
.L_92:
        /*0048*/ 	.byte	0x04, 0x17
        /*004a*/ 	.short	(.L_94 - .L_93)
.L_93:
        /*004c*/ 	.word	0x00000000
        /*0050*/ 	.short	0x0000
        /*0052*/ 	.short	0x0000
        /*0054*/ 	.byte	0x00, 0xf5, 0x21, 0x00


	//----- nvinfo : EIATTR_SPARSE_MMA_MASK
	.align		4
.L_94:
        /*0058*/ 	.byte	0x03, 0x50
        /*005a*/ 	.short	0x0000


	//----- nvinfo : EIATTR_MAXREG_COUNT
	.align		4
        /*005c*/ 	.byte	0x03, 0x1b
        /*005e*/ 	.short	0x00ff


	//----- nvinfo : EIATTR_NUM_BARRIERS
	.align		4
        /*0060*/ 	.byte	0x02, 0x4c
        /*0062*/ 	.byte	0x01
	.zero		1


	//----- nvinfo : EIATTR_MERCURY_ISA_VERSION
	.align		4
        /*0064*/ 	.byte	0x03, 0x5f
        /*0066*/ 	.short	0x0101


	//----- nvinfo : EIATTR_VRC_CTA_INIT_COUNT
	.align		4
        /*0068*/ 	.byte	0x02, 0x4a
	.zero		1
	.zero		1


	//----- nvinfo : EIATTR_EXIT_INSTR_OFFSETS
	.align		4
        /*006c*/ 	.byte	0x04, 0x1c
        /*006e*/ 	.short	(.L_96 - .L_95)


	//   ....[0]....
.L_95:
        /*0070*/ 	.word	0x00000fa0


	//   ....[1]....
        /*0074*/ 	.word	0x00001170


	//----- nvinfo : EIATTR_CRS_STACK_SIZE
	.align		4
.L_96:
        /*0078*/ 	.byte	0x04, 0x1e
        /*007a*/ 	.short	(.L_98 - .L_97)
.L_97:
        /*007c*/ 	.word	0x00000000


	//----- nvinfo : EIATTR_CBANK_PARAM_SIZE
	.align		4
.L_98:
        /*0080*/ 	.byte	0x03, 0x19
        /*0082*/ 	.short	0x0024


	//----- nvinfo : EIATTR_PARAM_CBANK
	.align		4
        /*0084*/ 	.byte	0x04, 0x0a
        /*0086*/ 	.short	(.L_100 - .L_99)
	.align		4
.L_99:
        /*0088*/ 	.word	index@(.nv.constant0._Z25normalize_weights_kernel2PdS_S_Pii)
        /*008c*/ 	.short	0x0380
        /*008e*/ 	.short	0x0024


	//----- nvinfo : EIATTR_SW_WAR
	.align		4
.L_100:
        /*0090*/ 	.byte	0x04, 0x36
        /*0092*/ 	.short	(.L_102 - .L_101)
.L_101:
        /*0094*/ 	.word	0x00000008
.L_102:


//--------------------- .nv.info._Z25normalize_weights_kernel1PdiS_S_S_Pi --------------------------
	.section	.nv.info._Z25normalize_weights_kernel1PdiS_S_S_Pi,"",@"SHT_CUDA_INFO"
	.sectionflags	@""
	.align	4


	//----- nvinfo : EIATTR_CUDA_API_VERSION
	.align		4
        /*0000*/ 	.byte	0x04, 0x37
        /*0002*/ 	.short	(.L_104 - .L_103)
.L_103:
        /*0004*/ 	.word	0x00000082


	//----- nvinfo : EIATTR_KPARAM_INFO
	.align		4
.L_104:
        /*0008*/ 	.byte	0x04, 0x17
        /*000a*/ 	.short	(.L_106 - .L_105)
.L_105:
        /*000c*/ 	.word	0x00000000
        /*0010*/ 	.short	0x0005
        /*0012*/ 	.short	0x0028
        /*0014*/ 	.byte	0x00, 0xf5, 0x21, 0x00


	//----- nvinfo : EIATTR_KPARAM_INFO
	.align		4
.L_106:
        /*0018*/ 	.byte	0x04, 0x17
        /*001a*/ 	.short	(.L_108 - .L_107)
.L_107:
        /*001c*/ 	.word	0x00000000
        /*0020*/ 	.short	0x0004
        /*0022*/ 	.short	0x0020
        /*0024*/ 	.byte	0x00, 0xf5, 0x21, 0x00


	//----- nvinfo : EIATTR_KPARAM_INFO
	.align		4
.L_108:
        /*0028*/ 	.byte	0x04, 0x17
        /*002a*/ 	.short	(.L_110 - .L_109)
.L_109:
        /*002c*/ 	.word	0x00000000
        /*0030*/ 	.short	0x0003
        /*0032*/ 	.short	0x0018
        /*0034*/ 	.byte	0x00, 0xf5, 0x21, 0x00


	//----- nvinfo : EIATTR_KPARAM_INFO
	.align		4
.L_110:
        /*0038*/ 	.byte	0x04, 0x17
        /*003a*/ 	.short	(.L_112 - .L_111)
.L_111:
        /*003c*/ 	.word	0x00000000
        /*0040*/ 	.short	0x0002
        /*0042*/ 	.short	0x0010
        /*0044*/ 	.byte	0x00, 0xf5, 0x21, 0x00


	//----- nvinfo : EIATTR_KPARAM_INFO
	.align		4
.L_112:
        /*0048*/ 	.byte	0x04, 0x17
        /*004a*/ 	.short	(.L_114 - .L_113)
.L_113:
        /*004c*/ 	.word	0x00000000
        /*0050*/ 	.short	0x0001
        /*0052*/ 	.short	0x0008
        /*0054*/ 	.byte	0x00, 0xf0, 0x11, 0x00


	//----- nvinfo : EIATTR_KPARAM_INFO
	.align		4
.L_114:
        /*0058*/ 	.byte	0x04, 0x17
        /*005a*/ 	.short	(.L_116 - .L_115)
.L_115:
        /*005c*/ 	.word	0x00000000
        /*0060*/ 	.short	0x0000
        /*0062*/ 	.short	0x0000
        /*0064*/ 	.byte	0x00, 0xf5, 0x21, 0x00


	//----- nvinfo : EIATTR_SPARSE_MMA_MASK
	.align		4
.L_116:
        /*0068*/ 	.byte	0x03, 0x50
        /*006a*/ 	.short	0x0000


	//----- nvinfo : EIATTR_MAXREG_COUNT
	.align		4
        /*006c*/ 	.byte	0x03, 0x1b
        /*006e*/ 	.short	0x00ff


	//----- nvinfo : EIATTR_NUM_BARRIERS
	.align		4
        /*0070*/ 	.byte	0x02, 0x4c
        /*0072*/ 	.byte	0x01
	.zero		1


	//----- nvinfo : EIATTR_MERCURY_ISA_VERSION
	.align		4
        /*0074*/ 	.byte	0x03, 0x5f
        /*0076*/ 	.short	0x0101


	//----- nvinfo : EIATTR_VRC_CTA_INIT_COUNT
	.align		4
        /*0078*/ 	.byte	0x02, 0x4a
	.zero		1
	.zero		1


	//----- nvinfo : EIATTR_EXIT_INSTR_OFFSETS
	.align		4
        /*007c*/ 	.byte	0x04, 0x1c
        /*007e*/ 	.short	(.L_118 - .L_117)


	//   ....[0]....
.L_117:
        /*0080*/ 	.word	0x00000100


	//   ....[1]....
        /*0084*/ 	.word	0x000002d0


	//----- nvinfo : EIATTR_CRS_STACK_SIZE
	.align		4
.L_118:
        /*0088*/ 	.byte	0x04, 0x1e
        /*008a*/ 	.short	(.L_120 - .L_119)
.L_119:
        /*008c*/ 	.word	0x00000000


	//----- nvinfo : EIATTR_CBANK_PARAM_SIZE
	.align		4
.L_120:
        /*0090*/ 	.byte	0x03, 0x19
        /*0092*/ 	.short	0x0030


	//----- nvinfo : EIATTR_PARAM_CBANK
	.align		4
        /*0094*/ 	.byte	0x04, 0x0a
        /*0096*/ 	.short	(.L_122 - .L_121)
	.align		4
.L_121:
        /*0098*/ 	.word	index@(.nv.constant0._Z25normalize_weights_kernel1PdiS_S_S_Pi)
        /*009c*/ 	.short	0x0380
        /*009e*/ 	.short	0x0030


	//----- nvinfo : EIATTR_SW_WAR
	.align		4
.L_122:
        /*00a0*/ 	.byte	0x04, 0x36
        /*00a2*/ 	.short	(.L_124 - .L_123)
.L_123:
        /*00a4*/ 	.word	0x00000008
.L_124:


//--------------------- .nv.info._Z17find_index_kernelPdS_i --------------------------
	.section	.nv.info._Z17find_index_kernelPdS_i,"",@"SHT_CUDA_INFO"
	.sectionflags	@""
	.align	4


	//----- nvinfo : EIATTR_CUDA_API_VERSION
	.align		4
        /*0000*/ 	.byte	0x04, 0x37
        /*0002*/ 	.short	(.L_126 - .L_125)
.L_125:
        /*0004*/ 	.word	0x00000082


	//----- nvinfo : EIATTR_KPARAM_INFO
	.align		4
.L_126:
        /*0008*/ 	.byte	0x04, 0x17
        /*000a*/ 	.short	(.L_128 - .L_127)
.L_127:
        /*000c*/ 	.word	0x00000000
        /*0010*/ 	.short	0x0002
        /*0012*/ 	.short	0x0010
        /*0014*/ 	.byte	0x00, 0xf0, 0x11, 0x00


	//----- nvinfo : EIATTR_KPARAM_INFO
	.align		4
.L_128:
        /*0018*/ 	.byte	0x04, 0x17
        /*001a*/ 	.short	(.L_130 - .L_129)
.L_129:
        /*001c*/ 	.word	0x00000000
        /*0020*/ 	.short	0x0001
        /*0022*/ 	.short	0x0008
        /*0024*/ 	.byte	0x00, 0xf5, 0x21, 0x00


	//----- nvinfo : EIATTR_KPARAM_INFO
	.align		4
.L_130:
        /*0028*/ 	.byte	0x04, 0x17
        /*002a*/ 	.short	(.L_132 - .L_131)
.L_131:
        /*002c*/ 	.word	0x00000000
        /*0030*/ 	.short	0x0000
        /*0032*/ 	.short	0x0000
        /*0034*/ 	.byte	0x00, 0xf5, 0x21, 0x00


	//----- nvinfo : EIATTR_SPARSE_MMA_MASK
	.align		4
.L_132:
        /*0038*/ 	.byte	0x03, 0x50
        /*003a*/ 	.short	0x0000


	//----- nvinfo : EIATTR_MAXREG_COUNT
	.align		4
        /*003c*/ 	.byte	0x03, 0x1b
        /*003e*/ 	.short	0x00ff


	//----- nvinfo : EIATTR_NUM_BARRIERS
	.align		4
        /*0040*/ 	.byte	0x02, 0x4c
        /*0042*/ 	.byte	0x01
	.zero		1


	//----- nvinfo : EIATTR_EXTERNS
	.align		4
        /*0044*/ 	.byte	0x04, 0x0f
        /*0046*/ 	.short	(.L_134 - .L_133)


	//   ....[0]....
	.align		4
.L_133:
        /*0048*/ 	.word	index@(vprintf)


	//----- nvinfo : EIATTR_MERCURY_ISA_VERSION
	.align		4
.L_134:
        /*004c*/ 	.byte	0x03, 0x5f
        /*004e*/ 	.short	0x0101


	//----- nvinfo : EIATTR_VRC_CTA_INIT_COUNT
	.align		4
        /*0050*/ 	.byte	0x02, 0x4a
	.zero		1
	.zero		1


	//----- nvinfo : EIATTR_SYSCALL_OFFSETS
	.align		4
        /*0054*/ 	.byte	0x04, 0x46
        /*0056*/ 	.short	(.L_136 - .L_135)


	//   ....[0]....
.L_135:
        /*0058*/ 	.word	0x00000a40


	//----- nvinfo : EIATTR_EXIT_INSTR_OFFSETS
	.align		4
.L_136:
        /*005c*/ 	.byte	0x04, 0x1c
        /*005e*/ 	.short	(.L_138 - .L_137)


	//   ....[0]....
.L_137:
        /*0060*/ 	.word	0x00000a70


	//----- nvinfo : EIATTR_CRS_STACK_SIZE
	.align		4
.L_138:
        /*0064*/ 	.byte	0x04, 0x1e
        /*0066*/ 	.short	(.L_140 - .L_139)
.L_139:
        /*0068*/ 	.word	0x00000000


	//----- nvinfo : EIATTR_CBANK_PARAM_SIZE
	.align		4
.L_140:
        /*006c*/ 	.byte	0x03, 0x19
        /*006e*/ 	.short	0x0014


	//----- nvinfo : EIATTR_PARAM_CBANK
	.align		4
        /*0070*/ 	.byte	0x04, 0x0a
        /*0072*/ 	.short	(.L_142 - .L_141)
	.align		4
.L_141:
        /*0074*/ 	.word	index@(.nv.constant0._Z17find_index_kernelPdS_i)
        /*0078*/ 	.short	0x0380
        /*007a*/ 	.short	0x0014


	//----- nvinfo : EIATTR_SW_WAR
	.align		4
.L_142:
        /*007c*/ 	.byte	0x04, 0x36
        /*007e*/ 	.short	(.L_144 - .L_143)
.L_143:
        /*0080*/ 	.word	0x00000008
.L_144:


//--------------------- .nv.callgraph             --------------------------
	.section	.nv.callgraph,"",@"SHT_CUDA_CALLGRAPH"
	.align	4
	.sectionentsize	8
	.align		4
        /*0000*/ 	.word	0x00000000
	.align		4
        /*0004*/ 	.word	0xffffffff
	.align		4
        /*0008*/ 	.word	index@(_Z17find_index_kernelPdS_i)
	.align		4
        /*000c*/ 	.word	index@(vprintf)
	.align		4
        /*0010*/ 	.word	0x00000000
	.align		4
        /*0014*/ 	.word	0xfffffffe
	.align		4
        /*0018*/ 	.word	0x00000000
	.align		4
        /*001c*/ 	.word	0xfffffffd
	.align		4
        /*0020*/ 	.word	0x00000000
	.align		4
        /*0024*/ 	.word	0xfffffffc


//--------------------- .nv.constant4             --------------------------
	.section	.nv.constant4,"a",@progbits
	.align	8
	.align		8
.nv.constant4:
        /*0000*/ 	.dword	$str
	.align		8
        /*0008*/ 	.dword	vprintf


//--------------------- .text._Z17likelihood_kernelPdS_S_S_S_PiS0_S_PhS_S_iiiiiiS0_S_ --------------------------
	.section	.text._Z17likelihood_kernelPdS_S_S_S_PiS0_S_PhS_S_iiiiiiS0_S_,"ax",@progbits
	.align	128
        .global         _Z17likelihood_kernelPdS_S_S_S_PiS0_S_PhS_S_iiiiiiS0_S_
        .type           _Z17likelihood_kernelPdS_S_S_S_PiS0_S_PhS_S_iiiiiiS0_S_,@function
        .size           _Z17likelihood_kernelPdS_S_S_S_PiS0_S_PhS_S_iiiiiiS0_S_,(.L_x_94 - _Z17likelihood_kernelPdS_S_S_S_PiS0_S_PhS_S_iiiiiiS0_S_)
        .other          _Z17likelihood_kernelPdS_S_S_S_PiS0_S_PhS_S_iiiiiiS0_S_,@"STO_CUDA_ENTRY STV_DEFAULT"
_Z17likelihood_kernelPdS_S_S_S_PiS0_S_PhS_S_iiiiiiS0_S_:
.text._Z17likelihood_kernelPdS_S_S_S_PiS0_S_PhS_S_iiiiiiS0_S_:
[----:B------:R-:W-:Y:S01]  /*0000*/  LDC R1, c[0x0][0x37c] ;  /* 0x0000df00ff017b82 */ /* 0x000fe20000000800 */
[----:B------:R-:W0:Y:S01]  /*0010*/  S2R R10, SR_CTAID.X ;  /* 0x00000000000a7919 */ /* 0x000e220000002500 */
[----:B------:R-:W1:Y:S01]  /*0020*/  LDCU UR4, c[0x0][0x360] ;  /* 0x00006c00ff0477ac */ /* 0x000e620008000800 */
[----:B------:R-:W-:Y:S01]  /*0030*/  BSSY.RECONVERGENT B0, `(.L_x_0) ;  /* 0x0000021000007945 */ /* 0x000fe20003800200 */
[----:B------:R-:W0:Y:S01]  /*0040*/  S2R R9, SR_TID.X ;  /* 0x0000000000097919 */ /* 0x000e220000002100 */
[----:B------:R-:W2:Y:S01]  /*0050*/  LDCU UR5, c[0x0][0x3d8] ;  /* 0x00007b00ff0577ac */ /* 0x000ea20008000800 */
[----:B------:R-:W3:Y:S01]  /*0060*/  LDCU.64 UR6, c[0x0][0x358] ;  /* 0x00006b00ff0677ac */ /* 0x000ee20008000a00 */
[----:B-1----:R-:W-:Y:S02]  /*0070*/  IMAD.U32 R7, RZ, RZ, UR4 ;  /* 0x00000004ff077e24 */ /* 0x002fe4000f8e00ff */
[----:B0-----:R-:W-:-:S05]  /*0080*/  IMAD R8, R10, UR4, R9 ;  /* 0x000000040a087c24 */ /* 0x001fca000f8e0209 */
[----:B--2---:R-:W-:-:S13]  /*0090*/  ISETP.GE.AND P0, PT, R8, UR5, PT ;  /* 0x0000000508007c0c */ /* 0x004fda000bf06270 */
[----:B---3--:R-:W-:Y:S05]  /*00a0*/  @P0 BRA `(.L_x_1) ;  /* 0x0000000000640947 */ /* 0x008fea0003800000 */
[----:B------:R-:W0:Y:S08]  /*00b0*/  LDC.64 R4, c[0x0][0x390] ;  /* 0x0000e400ff047b82 */ /* 0x000e300000000a00 */
[----:B------:R-:W1:Y:S08]  /*00c0*/  LDC.64 R2, c[0x0][0x380] ;  /* 0x0000e000ff027b82 */ /* 0x000e700000000a00 */
[----:B------:R-:W2:Y:S01]  /*00d0*/  LDC.64 R12, c[0x0][0x398] ;  /* 0x0000e600ff0c7b82 */ /* 0x000ea20000000a00 */
[----:B0-----:R-:W-:-:S07]  /*00e0*/  IMAD.WIDE R4, R8, 0x8, R4 ;  /* 0x0000000808047825 */ /* 0x001fce00078e0204 */
[----:B------:R-:W0:Y:S01]  /*00f0*/  LDC.64 R14, c[0x0][0x388] ;  /* 0x0000e200ff0e7b82 */ /* 0x000e220000000a00 */
[----:B------:R-:W3:Y:S01]  /*0100*/  LDG.E.64 R4, desc[UR6][R4.64] ;  /* 0x0000000604047981 */ /* 0x000ee2000c1e1b00 */
[----:B-1----:R-:W-:-:S04]  /*0110*/  IMAD.WIDE R2, R8, 0x8, R2 ;  /* 0x0000000808027825 */ /* 0x002fc800078e0202 */
[C---:B--2---:R-:W-:Y:S01]  /*0120*/  IMAD.WIDE R12, R8.reuse, 0x8, R12 ;  /* 0x00000008080c7825 */ /* 0x044fe200078e020c */
[----:B---3--:R1:W-:Y:S05]  /*0130*/  STG.E.64 desc[UR6][R2.64], R4 ;  /* 0x0000000402007986 */ /* 0x0083ea000c101b06 */
[----:B------:R-:W2:Y:S01]  /*0140*/  LDG.E.64 R12, desc[UR6][R12.64] ;  /* 0x000000060c0c7981 */ /* 0x000ea2000c1e1b00 */
[----:B0-----:R-:W-:-:S04]  /*0150*/  IMAD.WIDE R14, R8, 0x8, R14 ;  /* 0x00000008080e7825 */ /* 0x001fc800078e020e */
[----:B------:R-:W-:-:S04]  /*0160*/  VIADD R0, R8, 0x3e8 ;  /* 0x000003e808007836 */ /* 0x000fc80000000000 */
[----:B------:R-:W-:-:S05]  /*0170*/  IMAD.HI R0, R0, 0x6b5fca6b, RZ ;  /* 0x6b5fca6b00007827 */ /* 0x000fca00078e02ff */
[----:B------:R-:W-:Y:S01]  /*0180*/  SHF.R.U32.HI R11, RZ, 0x1f, R0 ;  /* 0x0000001fff0b7819 */ /* 0x000fe20000011600 */
[----:B--2---:R0:W-:Y:S04]  /*0190*/  STG.E.64 desc[UR6][R14.64], R12 ;  /* 0x0000000c0e007986 */ /* 0x0041e8000c101b06 */
[----:B------:R-:W2:Y:S01]  /*01a0*/  LDG.E.64 R16, desc[UR6][R2.64] ;  /* 0x0000000602107981 */ /* 0x000ea2000c1e1b00 */
[----:B------:R-:W-:-:S04]  /*01b0*/  LEA.HI.SX32 R11, R0, R11, 0xb ;  /* 0x0000000b000b7211 */ /* 0x000fc800078f5aff */
[----:B------:R-:W3:Y:S01]  /*01c0*/  I2F.F64 R18, R11 ;  /* 0x0000000b00127312 */ /* 0x000ee20000201c00 */
[----:B--2---:R-:W-:-:S08]  /*01d0*/  DADD R16, R16, 1 ;  /* 0x3ff0000010107429 */ /* 0x004fd00000000000 */
[----:B---3--:R-:W-:-:S07]  /*01e0*/  DFMA R16, R18, 5, R16 ;  /* 0x401400001210782b */ /* 0x008fce0000000010 */
[----:B------:R0:W-:Y:S04]  /*01f0*/  STG.E.64 desc[UR6][R2.64], R16 ;  /* 0x0000001002007986 */ /* 0x0001e8000c101b06 */
[----:B-1----:R-:W2:Y:S02]  /*0200*/  LDG.E.64 R4, desc[UR6][R14.64] ;  /* 0x000000060e047981 */ /* 0x002ea4000c1e1b00 */
[----:B--2---:R-:W-:-:S08]  /*0210*/  DADD R4, R4, -2 ;  /* 0xc000000004047429 */ /* 0x004fd00000000000 */
[----:B------:R-:W-:-:S07]  /*0220*/  DFMA R4, R18, 2, R4 ;  /* 0x400000001204782b */ /* 0x000fce0000000004 */
[----:B------:R0:W-:Y:S04]  /*0230*/  STG.E.64 desc[UR6][R14.64], R4 ;  /* 0x000000040e007986 */ /* 0x0001e8000c101b06 */
.L_x_1:
[----:B------:R-:W-:Y:S05]  /*0240*/  BSYNC.RECONVERGENT B0 ;  /* 0x0000000000007941 */ /* 0x000fea0003800200 */
.L_x_0:
[----:B------:R-:W-:Y:S06]  /*0250*/  BAR.SYNC.DEFER_BLOCKING 0x0 ;  /* 0x0000000000007b1d */ /* 0x000fec0000010000 */
[----:B------:R-:W-:Y:S04]  /*0260*/  BSSY.RECONVERGENT B0, `(.L_x_2) ;  /* 0x00002dd000007945 */ /* 0x000fe80003800200 */
[----:B------:R-:W-:Y:S05]  /*0270*/  @P0 BRA `(.L_x_3) ;  /* 0x0000002c006c0947 */ /* 0x000fea0003800000 */
[----:B0-----:R-:W0:Y:S01]  /*0280*/  LDC R3, c[0x0][0x3dc] ;  /* 0x0000f700ff037b82 */ /* 0x001e220000000800 */
[----:B------:R-:W-:Y:S02]  /*0290*/  CS2R R30, SRZ ;  /* 0x00000000001e7805 */ /* 0x000fe4000001ff00 */
[----:B0-----:R-:W-:-:S13]  /*02a0*/  ISETP.GE.AND P0, PT, R3, 0x1, PT ;  /* 0x000000010300780c */ /* 0x001fda0003f06270 */
[----:B------:R-:W-:Y:S05]  /*02b0*/  @!P0 BRA `(.L_x_4) ;  /* 0x0000002400ec8947 */ /* 0x000fea0003800000 */
[----:B------:R-:W0:Y:S01]  /*02c0*/  LDC.64 R14, c[0x0][0x380] ;  /* 0x0000e000ff0e7b82 */ /* 0x000e220000000a00 */
[C---:B------:R-:W-:Y:S01]  /*02d0*/  ISETP.GE.U32.AND P0, PT, R3.reuse, 0x4, PT ;  /* 0x000000040300780c */ /* 0x040fe20003f06070 */
[----:B------:R-:W-:Y:S01]  /*02e0*/  IMAD R5, R8, R3, RZ ;  /* 0x0000000308057224 */ /* 0x000fe200078e02ff */
[----:B------:R-:W-:Y:S01]  /*02f0*/  LOP3.LUT R6, R3, 0x3, RZ, 0xc0, !PT ;  /* 0x0000000303067812 */ /* 0x000fe200078ec0ff */
[----:B------:R-:W-:-:S03]  /*0300*/  IMAD.MOV.U32 R0, RZ, RZ, RZ ;  /* 0x000000ffff007224 */ /* 0x000fc600078e00ff */
[----:B------:R-:W-:Y:S01]  /*0310*/  ISETP.NE.AND P1, PT, R6, RZ, PT ;  /* 0x000000ff0600720c */ /* 0x000fe20003f25270 */
[----:B------:R-:W1:Y:S01]  /*0320*/  LDC.64 R12, c[0x0][0x388] ;  /* 0x0000e200ff0c7b82 */ /* 0x000e620000000a00 */
[----:B0-----:R-:W-:-:S04]  /*0330*/  IMAD.WIDE R14, R8, 0x8, R14 ;  /* 0x00000008080e7825 */ /* 0x001fc800078e020e */
[----:B-1----:R-:W-:Y:S01]  /*0340*/  IMAD.WIDE R12, R8, 0x8, R12 ;  /* 0x00000008080c7825 */ /* 0x002fe200078e020c */
[----:B------:R-:W-:Y:S06]  /*0350*/  @!P0 BRA `(.L_x_5) ;  /* 0x0000000400888947 */ /* 0x000fec0003800000 */
[----:B------:R-:W0:Y:S01]  /*0360*/  LDCU.64 UR4, c[0x0][0x3b0] ;  /* 0x00007600ff0477ac */ /* 0x000e220008000a00 */
[----:B------:R-:W-:Y:S01]  /*0370*/  LOP3.LUT R0, R3, 0x7ffffffc, RZ, 0xc0, !PT ;  /* 0x7ffffffc03007812 */ /* 0x000fe200078ec0ff */
[----:B------:R-:W-:-:S04]  /*0380*/  IMAD.MOV.U32 R2, RZ, RZ, R5 ;  /* 0x000000ffff027224 */ /* 0x000fc800078e0005 */
[----:B------:R-:W-:Y:S01]  /*0390*/  IMAD.MOV R4, RZ, RZ, -R0 ;  /* 0x000000ffff047224 */ /* 0x000fe200078e0a00 */
[----:B0-----:R-:W-:-:S04]  /*03a0*/  UIADD3 UR4, UP0, UPT, UR4, 0x10, URZ ;  /* 0x0000001004047890 */ /* 0x001fc8000ff1e0ff */
[----:B------:R-:W-:Y:S02]  /*03b0*/  UIADD3.X UR5, UPT, UPT, URZ, UR5, URZ, UP0, !UPT ;  /* 0x00000005ff057290 */ /* 0x000fe400087fe4ff */
[----:B------:R-:W-:-:S04]  /*03c0*/  IMAD.U32 R16, RZ, RZ, UR4 ;  /* 0x00000004ff107e24 */ /* 0x000fc8000f8e00ff */
[----:B------:R-:W-:-:S07]  /*03d0*/  IMAD.U32 R17, RZ, RZ, UR5 ;  /* 0x00000005ff117e24 */ /* 0x000fce000f8e00ff */
.L_x_6:
[----:B------:R-:W2:Y:S04]  /*03e0*/  LDG.E.64 R28, desc[UR6][R14.64] ;  /* 0x000000060e1c7981 */ /* 0x000ea8000c1e1b00 */
[----:B------:R-:W3:Y:S04]  /*03f0*/  LDG.E.64 R26, desc[UR6][R12.64] ;  /* 0x000000060c1a7981 */ /* 0x000ee8000c1e1b00 */
[----:B0-----:R-:W4:Y:S04]  /*0400*/  LDG.E R11, desc[UR6][R16.64+-0xc] ;  /* 0xfffff406100b7981 */ /* 0x001f28000c1e1900 */
[----:B------:R-:W5:Y:S01]  /*0410*/  LDG.E R32, desc[UR6][R16.64+-0x10] ;  /* 0xfffff00610207981 */ /* 0x000f62000c1e1900 */
[----:B--2---:R-:W0:Y:S08]  /*0420*/  F2I.F64.TRUNC R28, R28 ;  /* 0x0000001c001c7311 */ /* 0x004e30000030d100 */
[----:B---3--:R-:W1:Y:S08]  /*0430*/  F2I.F64.TRUNC R26, R26 ;  /* 0x0000001a001a7311 */ /* 0x008e70000030d100 */
[----:B0-----:R-:W-:Y:S08]  /*0440*/  I2F.F64 R18, R28 ;  /* 0x0000001c00127312 */ /* 0x001ff00000201c00 */
[----:B----4-:R-:W0:Y:S08]  /*0450*/  I2F.F64 R24, R11 ;  /* 0x0000000b00187312 */ /* 0x010e300000201c00 */
[----:B-1----:R-:W-:Y:S01]  /*0460*/  I2F.F64 R22, R26 ;  /* 0x0000001a00167312 */ /* 0x002fe20000201c00 */
[----:B0-----:R-:W-:-:S07]  /*0470*/  DADD R24, R18, R24 ;  /* 0x0000000012187229 */ /* 0x001fce0000000018 */
[----:B-----5:R-:W0:Y:S01]  /*0480*/  I2F.F64 R20, R32 ;  /* 0x0000002000147312 */ /* 0x020e220000201c00 */
[----:B------:R-:W1:Y:S07]  /*0490*/  LDC.64 R18, c[0x0][0x3e8] ;  /* 0x0000fa00ff127b82 */ /* 0x000e6e0000000a00 */
[----:B------:R-:W-:Y:S01]  /*04a0*/  F2I.F64.TRUNC R25, R24 ;  /* 0x0000001800197311 */ /* 0x000fe2000030d100 */
[----:B0-----:R-:W-:Y:S01]  /*04b0*/  DADD R30, R22, R20 ;  /* 0x00000000161e7229 */ /* 0x001fe20000000014 */
[----:B------:R-:W0:Y:S09]  /*04c0*/  LDC.64 R20, c[0x0][0x3e0] ;  /* 0x0000f800ff147b82 */ /* 0x000e320000000a00 */
[----:B------:R-:W1:Y:S01]  /*04d0*/  F2I.F64.TRUNC R30, R30 ;  /* 0x0000001e001e7311 */ /* 0x000e62000030d100 */
[----:B------:R-:W2:Y:S01]  /*04e0*/  LDC.64 R22, c[0x0][0x3a8] ;  /* 0x0000ea00ff167b82 */ /* 0x000ea20000000a00 */
[----:B-1----:R-:W-:-:S04]  /*04f0*/  IMAD R28, R25, R18, R30 ;  /* 0x00000012191c7224 */ /* 0x002fc800078e021e */
[----:B0-----:R-:W-:-:S05]  /*0500*/  IMAD R28, R28, R19, R21 ;  /* 0x000000131c1c7224 */ /* 0x001fca00078e0215 */
[----:B------:R-:W-:Y:S01]  /*0510*/  IABS R11, R28 ;  /* 0x0000001c000b7213 */ /* 0x000fe20000000000 */
[----:B--2---:R-:W-:-:S03]  /*0520*/  IMAD.WIDE R22, R2, 0x4, R22 ;  /* 0x0000000402167825 */ /* 0x004fc600078e0216 */
[----:B------:R-:W-:-:S04]  /*0530*/  ISETP.GE.AND P2, PT, R11, R20, PT ;  /* 0x000000140b00720c */ /* 0x000fc80003f46270 */
[----:B------:R-:W-:-:S05]  /*0540*/  SEL R11, R11, RZ, !P2 ;  /* 0x000000ff0b0b7207 */ /* 0x000fca0005000000 */
[----:B------:R0:W-:Y:S04]  /*0550*/  STG.E desc[UR6][R22.64], R11 ;  /* 0x0000000b16007986 */ /* 0x0001e8000c101906 */
[----:B------:R-:W2:Y:S04]  /*0560*/  LDG.E.64 R34, desc[UR6][R14.64] ;  /* 0x000000060e227981 */ /* 0x000ea8000c1e1b00 */
[----:B------:R-:W3:Y:S04]  /*0570*/  LDG.E.64 R32, desc[UR6][R12.64] ;  /* 0x000000060c207981 */ /* 0x000ee8000c1e1b00 */
[----:B------:R-:W4:Y:S04]  /*0580*/  LDG.E R36, desc[UR6][R16.64+-0x4] ;  /* 0xfffffc0610247981 */ /* 0x000f28000c1e1900 */
[----:B------:R-:W5:Y:S01]  /*0590*/  LDG.E R37, desc[UR6][R16.64+-0x8] ;  /* 0xfffff80610257981 */ /* 0x000f62000c1e1900 */
[----:B--2---:R-:W1:Y:S08]  /*05a0*/  F2I.F64.TRUNC R30, R34 ;  /* 0x00000022001e7311 */ /* 0x004e70000030d100 */
[----:B---3--:R-:W2:Y:S08]  /*05b0*/  F2I.F64.TRUNC R26, R32 ;  /* 0x00000020001a7311 */ /* 0x008eb0000030d100 */
[----:B----4-:R-:W-:Y:S08]  /*05c0*/  I2F.F64 R28, R36 ;  /* 0x00000024001c7312 */ /* 0x010ff00000201c00 */
[----:B-----5:R-:W-:Y:S08]  /*05d0*/  I2F.F64 R24, R37 ;  /* 0x0000002500187312 */ /* 0x020ff00000201c00 */
[----:B-1----:R-:W1:Y:S08]  /*05e0*/  I2F.F64 R30, R30 ;  /* 0x0000001e001e7312 */ /* 0x002e700000201c00 */
[----:B--2---:R-:W2:Y:S01]  /*05f0*/  I2F.F64 R26, R26 ;  /* 0x0000001a001a7312 */ /* 0x004ea20000201c00 */
[----:B-1----:R-:W-:-:S02]  /*0600*/  DADD R28, R30, R28 ;  /* 0x000000001e1c7229 */ /* 0x002fc4000000001c */
[----:B--2---:R-:W-:-:S08]  /*0610*/  DADD R24, R26, R24 ;  /* 0x000000001a187229 */ /* 0x004fd00000000018 */
[----:B------:R-:W-:Y:S08]  /*0620*/  F2I.F64.TRUNC R29, R28 ;  /* 0x0000001c001d7311 */ /* 0x000ff0000030d100 */
[----:B------:R-:W0:Y:S02]  /*0630*/  F2I.F64.TRUNC R24, R24 ;  /* 0x0000001800187311 */ /* 0x000e24000030d100 */
[----:B0-----:R-:W-:-:S04]  /*0640*/  IMAD R11, R29, R18, R24 ;  /* 0x000000121d0b7224 */ /* 0x001fc800078e0218 */
[----:B------:R-:W-:-:S05]  /*0650*/  IMAD R11, R11, R19, R21 ;  /* 0x000000130b0b7224 */ /* 0x000fca00078e0215 */
[----:B------:R-:W-:-:S04]  /*0660*/  IABS R11, R11 ;  /* 0x0000000b000b7213 */ /* 0x000fc80000000000 */
        /* <DEDUP_REMOVED lines=26> */
[----:B------:R1:W5:Y:S01]  /*0810*/  LDG.E R37, desc[UR6][R16.64+0x8] ;  /* 0x0000080610257981 */ /* 0x000362000c1e1900 */
[----:B------:R-:W-:-:S02]  /*0820*/  VIADD R4, R4, 0x4 ;  /* 0x0000000404047836 */ /* 0x000fc40000000000 */
[----:B------:R-:W-:Y:S01]  /*0830*/  VIADD R2, R2, 0x4 ;  /* 0x0000000402027836 */ /* 0x000fe20000000000 */
[----:B-1----:R-:W-:-:S05]  /*0840*/  IADD3 R16, P3, PT, R16, 0x20, RZ ;  /* 0x0000002010107810 */ /* 0x002fca0007f7e0ff */
[----:B------:R-:W-:Y:S01]  /*0850*/  IMAD.X R17, RZ, RZ, R17, P3 ;  /* 0x000000ffff117224 */ /* 0x000fe200018e0611 */
        /* <DEDUP_REMOVED lines=9> */
[----:B------:R-:W1:Y:S02]  /*08f0*/  F2I.F64.TRUNC R26, R26 ;  /* 0x0000001a001a7311 */ /* 0x000e64000030d100 */
[----:B-1----:R-:W-:-:S04]  /*0900*/  IMAD R18, R25, R18, R26 ;  /* 0x0000001219127224 */ /* 0x002fc800078e021a */
[----:B------:R-:W-:-:S05]  /*0910*/  IMAD R18, R18, R19, R21 ;  /* 0x0000001312127224 */ /* 0x000fca00078e0215 */
[----:B0-----:R-:W-:-:S04]  /*0920*/  IABS R11, R18 ;  /* 0x00000012000b7213 */ /* 0x001fc80000000000 */
[----:B------:R-:W-:-:S04]  /*0930*/  ISETP.GE.AND P2, PT, R11, R20, PT ;  /* 0x000000140b00720c */ /* 0x000fc80003f46270 */
[----:B------:R-:W-:Y:S02]  /*0940*/  SEL R11, R11, RZ, !P2 ;  /* 0x000000ff0b0b7207 */ /* 0x000fe40005000000 */
[----:B------:R-:W-:-:S03]  /*0950*/  ISETP.NE.AND P2, PT, R4, RZ, PT ;  /* 0x000000ff0400720c */ /* 0x000fc60003f45270 */
[----:B------:R0:W-:Y:S10]  /*0960*/  STG.E desc[UR6][R22.64+0xc], R11 ;  /* 0x00000c0b16007986 */ /* 0x0001f4000c101906 */
[----:B------:R-:W-:Y:S05]  /*0970*/  @P2 BRA `(.L_x_6) ;  /* 0xfffffff800982947 */ /* 0x000fea000383ffff */
.L_x_5:
[----:B------:R-:W-:Y:S05]  /*0980*/  @!P1 BRA `(.L_x_7) ;  /* 0x0000000400489947 */ /* 0x000fea0003800000 */
[----:B------:R-:W-:Y:S02]  /*0990*/  ISETP.NE.AND P1, PT, R6, 0x1, PT ;  /* 0x000000010600780c */ /* 0x000fe40003f25270 */
[----:B------:R-:W-:-:S04]  /*09a0*/  LOP3.LUT R2, R3, 0x1, RZ, 0xc0, !PT ;  /* 0x0000000103027812 */ /* 0x000fc800078ec0ff */
[----:B------:R-:W-:-:S07]  /*09b0*/  ISETP.NE.U32.AND P2, PT, R2, 0x1, PT ;  /* 0x000000010200780c */ /* 0x000fce0003f45070 */
[----:B------:R-:W-:Y:S06]  /*09c0*/  @!P1 BRA `(.L_x_8) ;  /* 0x0000000000c49947 */ /* 0x000fec0003800000 */
[----:B------:R-:W1:Y:S01]  /*09d0*/  LDC.64 R20, c[0x0][0x3b0] ;  /* 0x0000ec00ff147b82 */ /* 0x000e620000000a00 */
[----:B0-----:R-:W2:Y:S04]  /*09e0*/  LDG.E.64 R22, desc[UR6][R14.64] ;  /* 0x000000060e167981 */ /* 0x001ea8000c1e1b00 */
[----:B------:R-:W3:Y:S01]  /*09f0*/  LDG.E.64 R26, desc[UR6][R12.64] ;  /* 0x000000060c1a7981 */ /* 0x000ee2000c1e1b00 */
[----:B------:R-:W-:-:S04]  /*0a00*/  IMAD.SHL.U32 R11, R0, 0x2, RZ ;  /* 0x00000002000b7824 */ /* 0x000fc800078e00ff */
[----:B-1----:R-:W-:-:S05]  /*0a10*/  IMAD.WIDE.U32 R20, R11, 0x4, R20 ;  /* 0x000000040b147825 */ /* 0x002fca00078e0014 */
[----:B------:R-:W4:Y:S04]  /*0a20*/  LDG.E R4, desc[UR6][R20.64+0x4] ;  /* 0x0000040614047981 */ /* 0x000f28000c1e1900 */
[----:B------:R-:W5:Y:S01]  /*0a30*/  LDG.E R11, desc[UR6][R20.64] ;  /* 0x00000006140b7981 */ /* 0x000f62000c1e1900 */
[----:B--2---:R0:W1:Y:S08]  /*0a40*/  F2I.F64.TRUNC R2, R22 ;  /* 0x0000001600027311 */ /* 0x004070000030d100 */
[----:B---3--:R-:W2:Y:S01]  /*0a50*/  F2I.F64.TRUNC R26, R26 ;  /* 0x0000001a001a7311 */ /* 0x008ea2000030d100 */
[----:B0-----:R-:W0:Y:S07]  /*0a60*/  LDC.64 R22, c[0x0][0x3a8] ;  /* 0x0000ea00ff167b82 */ /* 0x001e2e0000000a00 */
[----:B-1----:R-:W-:Y:S08]  /*0a70*/  I2F.F64 R16, R2 ;  /* 0x0000000200107312 */ /* 0x002ff00000201c00 */
[----:B--2---:R-:W-:Y:S08]  /*0a80*/  I2F.F64 R18, R26 ;  /* 0x0000001a00127312 */ /* 0x004ff00000201c00 */
[----:B----4-:R-:W1:Y:S08]  /*0a90*/  I2F.F64 R24, R4 ;  /* 0x0000000400187312 */ /* 0x010e700000201c00 */
[----:B-----5:R2:W3:Y:S01]  /*0aa0*/  I2F.F64 R28, R11 ;  /* 0x0000000b001c7312 */ /* 0x0204e20000201c00 */
[----:B-1----:R-:W-:Y:S01]  /*0ab0*/  DADD R24, R16, R24 ;  /* 0x0000000010187229 */ /* 0x002fe20000000018 */
[----:B--2---:R-:W-:Y:S01]  /*0ac0*/  IMAD.IADD R11, R5, 0x1, R0 ;  /* 0x00000001050b7824 */ /* 0x004fe200078e0200 */
[----:B------:R-:W1:Y:S03]  /*0ad0*/  LDC.64 R16, c[0x0][0x3e8] ;  /* 0x0000fa00ff107b82 */ /* 0x000e660000000a00 */
[----:B0-----:R-:W-:Y:S01]  /*0ae0*/  IMAD.WIDE R22, R11, 0x4, R22 ;  /* 0x000000040b167825 */ /* 0x001fe200078e0216 */
[----:B---3--:R-:W-:-:S04]  /*0af0*/  DADD R28, R18, R28 ;  /* 0x00000000121c7229 */ /* 0x008fc8000000001c */
[----:B------:R-:W0:Y:S01]  /*0b00*/  LDC.64 R18, c[0x0][0x3e0] ;  /* 0x0000f800ff127b82 */ /* 0x000e220000000a00 */
[----:B------:R-:W-:Y:S08]  /*0b10*/  F2I.F64.TRUNC R25, R24 ;  /* 0x0000001800197311 */ /* 0x000ff0000030d100 */
[----:B------:R-:W1:Y:S02]  /*0b20*/  F2I.F64.TRUNC R28, R28 ;  /* 0x0000001c001c7311 */ /* 0x000e64000030d100 */
[----:B-1----:R-:W-:-:S04]  /*0b30*/  IMAD R2, R25, R16, R28 ;  /* 0x0000001019027224 */ /* 0x002fc800078e021c */
[----:B0-----:R-:W-:-:S05]  /*0b40*/  IMAD R2, R2, R17, R19 ;  /* 0x0000001102027224 */ /* 0x001fca00078e0213 */
        /* <DEDUP_REMOVED lines=8> */
[----:B------:R-:W-:Y:S01]  /*0bd0*/  VIADD R0, R0, 0x2 ;  /* 0x0000000200007836 */ /* 0x000fe20000000000 */
        /* <DEDUP_REMOVED lines=14> */
[----:B------:R-:W-:-:S05]  /*0cc0*/  SEL R11, R11, RZ, !P1 ;  /* 0x000000ff0b0b7207 */ /* 0x000fca0004800000 */
[----:B------:R1:W-:Y:S04]  /*0cd0*/  STG.E desc[UR6][R22.64+0x4], R11 ;  /* 0x0000040b16007986 */ /* 0x0003e8000c101906 */
.L_x_8:
[----:B------:R-:W-:Y:S05]  /*0ce0*/  @P2 BRA `(.L_x_7) ;  /* 0x0000000000702947 */ /* 0x000fea0003800000 */
[----:B------:R-:W2:Y:S01]  /*0cf0*/  LDC.64 R18, c[0x0][0x3b0] ;  /* 0x0000ec00ff127b82 */ /* 0x000ea20000000a00 */
[----:B------:R-:W3:Y:S04]  /*0d00*/  LDG.E.64 R14, desc[UR6][R14.64] ;  /* 0x000000060e0e7981 */ /* 0x000ee8000c1e1b00 */
[----:B01----:R0:W4:Y:S01]  /*0d10*/  LDG.E.64 R22, desc[UR6][R12.64] ;  /* 0x000000060c167981 */ /* 0x003122000c1e1b00 */
[----:B------:R-:W-:Y:S02]  /*0d20*/  IMAD.SHL.U32 R11, R0, 0x2, RZ ;  /* 0x00000002000b7824 */ /* 0x000fe400078e00ff */
[----:B------:R-:W1:Y:S08]  /*0d30*/  LDC.64 R28, c[0x0][0x3e8] ;  /* 0x0000fa00ff1c7b82 */ /* 0x000e700000000a00 */
[----:B0-----:R-:W0:Y:S01]  /*0d40*/  LDC.64 R12, c[0x0][0x3e0] ;  /* 0x0000f800ff0c7b82 */ /* 0x001e220000000a00 */
[----:B--2---:R-:W-:-:S05]  /*0d50*/  IMAD.WIDE.U32 R18, R11, 0x4, R18 ;  /* 0x000000040b127825 */ /* 0x004fca00078e0012 */
[----:B------:R-:W2:Y:S04]  /*0d60*/  LDG.E R20, desc[UR6][R18.64+0x4] ;  /* 0x0000040612147981 */ /* 0x000ea8000c1e1900 */
[----:B------:R-:W5:Y:S01]  /*0d70*/  LDG.E R26, desc[UR6][R18.64] ;  /* 0x00000006121a7981 */ /* 0x000f62000c1e1900 */
[----:B---3--:R3:W1:Y:S08]  /*0d80*/  F2I.F64.TRUNC R2, R14 ;  /* 0x0000000e00027311 */ /* 0x008670000030d100 */
[----:B----4-:R-:W4:Y:S01]  /*0d90*/  F2I.F64.TRUNC R22, R22 ;  /* 0x0000001600167311 */ /* 0x010f22000030d100 */
[----:B---3--:R-:W3:Y:S07]  /*0da0*/  LDC.64 R14, c[0x0][0x3a8] ;  /* 0x0000ea00ff0e7b82 */ /* 0x008eee0000000a00 */
[----:B-1----:R-:W-:Y:S08]  /*0db0*/  I2F.F64 R16, R2 ;  /* 0x0000000200107312 */ /* 0x002ff00000201c00 */
[----:B----4-:R-:W-:Y:S08]  /*0dc0*/  I2F.F64 R24, R22 ;  /* 0x0000001600187312 */ /* 0x010ff00000201c00 */
[----:B--2---:R-:W1:Y:S08]  /*0dd0*/  I2F.F64 R20, R20 ;  /* 0x0000001400147312 */ /* 0x004e700000201c00 */
[----:B-----5:R-:W2:Y:S01]  /*0de0*/  I2F.F64 R26, R26 ;  /* 0x0000001a001a7312 */ /* 0x020ea20000201c00 */
[----:B-1----:R-:W-:-:S02]  /*0df0*/  DADD R16, R16, R20 ;  /* 0x0000000010107229 */ /* 0x002fc40000000014 */
[----:B--2---:R-:W-:-:S08]  /*0e00*/  DADD R24, R24, R26 ;  /* 0x0000000018187229 */ /* 0x004fd0000000001a */
[----:B------:R-:W-:Y:S08]  /*0e10*/  F2I.F64.TRUNC R17, R16 ;  /* 0x0000001000117311 */ /* 0x000ff0000030d100 */
[----:B------:R-:W1:Y:S02]  /*0e20*/  F2I.F64.TRUNC R24, R24 ;  /* 0x0000001800187311 */ /* 0x000e64000030d100 */
[----:B-1----:R-:W-:-:S04]  /*0e30*/  IMAD R2, R17, R28, R24 ;  /* 0x0000001c11027224 */ /* 0x002fc800078e0218 */
[----:B0-----:R-:W-:Y:S02]  /*0e40*/  IMAD R2, R2, R29, R13 ;  /* 0x0000001d02027224 */ /* 0x001fe400078e020d */
[----:B------:R-:W-:-:S03]  /*0e50*/  IMAD.IADD R13, R5, 0x1, R0 ;  /* 0x00000001050d7824 */ /* 0x000fc600078e0200 */
[----:B------:R-:W-:-:S04]  /*0e60*/  IABS R11, R2 ;  /* 0x00000002000b7213 */ /* 0x000fc80000000000 */
[----:B------:R-:W-:Y:S01]  /*0e70*/  ISETP.GE.AND P1, PT, R11, R12, PT ;  /* 0x0000000c0b00720c */ /* 0x000fe20003f26270 */
[----:B---3--:R-:W-:-:S03]  /*0e80*/  IMAD.WIDE R12, R13, 0x4, R14 ;  /* 0x000000040d0c7825 */ /* 0x008fc600078e020e */
[----:B------:R-:W-:-:S05]  /*0e90*/  SEL R11, R11, RZ, !P1 ;  /* 0x000000ff0b0b7207 */ /* 0x000fca0004800000 */
[----:B------:R2:W-:Y:S04]  /*0ea0*/  STG.E desc[UR6][R12.64], R11 ;  /* 0x0000000b0c007986 */ /* 0x0005e8000c101906 */
.L_x_7:
[----:B------:R-:W-:Y:S01]  /*0eb0*/  IMAD.MOV.U32 R4, RZ, RZ, RZ ;  /* 0x000000ffff047224 */ /* 0x000fe200078e00ff */
[----:B------:R-:W-:Y:S01]  /*0ec0*/  CS2R R30, SRZ ;  /* 0x00000000001e7805 */ /* 0x000fe2000001ff00 */
[----:B------:R-:W-:Y:S06]  /*0ed0*/  @!P0 BRA `(.L_x_9) ;  /* 0x0000000c00dc8947 */ /* 0x000fec0003800000 */
[----:B------:R-:W3:Y:S01]  /*0ee0*/  LDC.64 R32, c[0x0][0x3a8] ;  /* 0x0000ea00ff207b82 */ /* 0x000ee20000000a00 */
[----:B------:R-:W-:Y:S01]  /*0ef0*/  LOP3.LUT R4, R3, 0x7ffffffc, RZ, 0xc0, !PT ;  /* 0x7ffffffc03047812 */ /* 0x000fe200078ec0ff */
[----:B------:R-:W-:Y:S01]  /*0f00*/  IMAD.MOV.U32 R3, RZ, RZ, R5 ;  /* 0x000000ffff037224 */ /* 0x000fe200078e0005 */
[----:B------:R-:W-:-:S03]  /*0f10*/  CS2R R30, SRZ ;  /* 0x00000000001e7805 */ /* 0x000fc6000001ff00 */
[----:B------:R-:W-:Y:S01]  /*0f20*/  IMAD.MOV R2, RZ, RZ, -R4 ;  /* 0x000000ffff027224 */ /* 0x000fe200078e0a04 */
[----:B---3--:R-:W-:-:S05]  /*0f30*/  IADD3 R32, P0, PT, R32, 0x8, RZ ;  /* 0x0000000820207810 */ /* 0x008fca0007f1e0ff */
[----:B------:R-:W-:-:S08]  /*0f40*/  IMAD.X R33, RZ, RZ, R33, P0 ;  /* 0x000000ffff217224 */ /* 0x000fd000000e0621 */
.L_x_26:
[----:B------:R-:W-:Y:S01]  /*0f50*/  IMAD.WIDE R34, R3, 0x4, R32 ;  /* 0x0000000403227825 */ /* 0x000fe200078e0220 */
[----:B------:R-:W3:Y:S04]  /*0f60*/  LDCU.64 UR4, c[0x0][0x3c0] ;  /* 0x00007800ff0477ac */ /* 0x000ee80008000a00 */
[----:B------:R-:W3:Y:S02]  /*0f70*/  LDG.E R0, desc[UR6][R34.64+-0x8] ;  /* 0xfffff80622007981 */ /* 0x000ee4000c1e1900 */
[----:B---3--:R-:W-:-:S04]  /*0f80*/  IADD3 R14, P0, PT, R0, UR4, RZ ;  /* 0x00000004000e7c10 */ /* 0x008fc8000ff1e0ff */
[----:B------:R-:W-:-:S05]  /*0f90*/  LEA.HI.X.SX32 R15, R0, UR5, 0x1, P0 ;  /* 0x00000005000f7c11 */ /* 0x000fca00080f0eff */
[----:B------:R-:W3:Y:S01]  /*0fa0*/  LDG.E.U8 R29, desc[UR6][R14.64] ;  /* 0x000000060e1d7981 */ /* 0x000ee2000c1e1100 */
[----:B------:R-:W-:Y:S01]  /*0fb0*/  VIADD R2, R2, 0x4 ;  /* 0x0000000402027836 */ /* 0x000fe20000000000 */
[----:B------:R-:W-:Y:S01]  /*0fc0*/  BSSY.RECONVERGENT B1, `(.L_x_10) ;  /* 0x0000008000017945 */ /* 0x000fe20003800200 */
[----:B------:R-:W-:-:S03]  /*0fd0*/  MOV R28, 0x1040 ;  /* 0x00001040001c7802 */ /* 0x000fc60000000f00 */
[----:B------:R-:W-:Y:S01]  /*0fe0*/  ISETP.NE.AND P1, PT, R2, RZ, PT ;  /* 0x000000ff0200720c */ /* 0x000fe20003f25270 */
[----:B---3--:R-:W-:-:S04]  /*0ff0*/  VIADD R0, R29, 0xffffff9c ;  /* 0xffffff9c1d007836 */ /* 0x008fc80000000000 */
[----:B--2---:R-:W2:Y:S02]  /*1000*/  I2F.F64 R12, R0 ;  /* 0x00000000000c7312 */ /* 0x004ea40000201c00 */
[----:B--2---:R-:W-:-:S10]  /*1010*/  DADD R12, -RZ, |R12| ;  /* 0x00000000ff0c7229 */ /* 0x004fd4000000050c */
[----:B01----:R-:W-:-:S07]  /*1020*/  IMAD.MOV.U32 R11, RZ, RZ, R13 ;  /* 0x000000ffff0b7224 */ /* 0x003fce00078e000d */
[----:B------:R-:W-:Y:S05]  /*1030*/  CALL.REL.NOINC `($_Z17likelihood_kernelPdS_S_S_S_PiS0_S_PhS_S_iiiiiiS0_S_$__internal_accurate_pow) ;  /* 0x00000028000c7944 */ /* 0x000fea0003c00000 */
[----:B------:R-:W-:Y:S05]  /*1040*/  BSYNC.RECONVERGENT B1 ;  /* 0x0000000000017941 */ /* 0x000fea0003800200 */
.L_x_10:
[----:B------:R-:W-:Y:S01]  /*1050*/  VIADD R29, R29, 0xffffff1c ;  /* 0xffffff1c1d1d7836 */ /* 0x000fe20000000000 */
[C---:B------:R-:W-:Y:S01]  /*1060*/  ISETP.NE.AND P0, PT, R0.reuse, RZ, PT ;  /* 0x000000ff0000720c */ /* 0x040fe20003f05270 */
[----:B------:R-:W-:Y:S01]  /*1070*/  BSSY.RECONVERGENT B1, `(.L_x_11) ;  /* 0x000000c000017945 */ /* 0x000fe20003800200 */
[----:B------:R-:W-:Y:S01]  /*1080*/  ISETP.NE.AND P2, PT, R0, 0x1, PT ;  /* 0x000000010000780c */ /* 0x000fe20003f45270 */
[----:B------:R-:W0:Y:S01]  /*1090*/  I2F.F64 R14, R29 ;  /* 0x0000001d000e7312 */ /* 0x000e220000201c00 */
[----:B------:R-:W-:Y:S02]  /*10a0*/  FSEL R36, R12, RZ, P0 ;  /* 0x000000ff0c247208 */ /* 0x000fe40000000000 */
[----:B------:R-:W-:Y:S02]  /*10b0*/  FSEL R0, R11, RZ, P0 ;  /* 0x000000ff0b007208 */ /* 0x000fe40000000000 */
[----:B------:R-:W-:Y:S02]  /*10c0*/  FSEL R36, R36, RZ, P2 ;  /* 0x000000ff24247208 */ /* 0x000fe40001000000 */
[----:B------:R-:W-:-:S02]  /*10d0*/  FSEL R37, R0, 1.875, P2 ;  /* 0x3ff0000000257808 */ /* 0x000fc40001000000 */
[----:B------:R-:W-:Y:S01]  /*10e0*/  MOV R28, 0x1130 ;  /* 0x00001130001c7802 */ /* 0x000fe20000000f00 */
[----:B0-----:R-:W-:-:S10]  /*10f0*/  DADD R14, -RZ, |R14| ;  /* 0x00000000ff0e7229 */ /* 0x001fd4000000050e */
[----:B------:R-:W-:Y:S02]  /*1100*/  IMAD.MOV.U32 R12, RZ, RZ, R14 ;  /* 0x000000ffff0c7224 */ /* 0x000fe400078e000e */
[----:B------:R-:W-:-:S07]  /*1110*/  IMAD.MOV.U32 R11, RZ, RZ, R15 ;  /* 0x000000ffff0b7224 */ /* 0x000fce00078e000f */
[----:B------:R-:W-:Y:S05]  /*1120*/  CALL.REL.NOINC `($_Z17likelihood_kernelPdS_S_S_S_PiS0_S_PhS_S_iiiiiiS0_S_$__internal_accurate_pow) ;  /* 0x0000002400d07944 */ /* 0x000fea0003c00000 */
[----:B------:R-:W-:Y:S05]  /*1130*/  BSYNC.RECONVERGENT B1 ;  /* 0x0000000000017941 */ /* 0x000fea0003800200 */
.L_x_11:
[----:B------:R-:W0:Y:S01]  /*1140*/  MUFU.RCP64H R19, 50 ;  /* 0x4049000000137908 */ /* 0x000e220000001800 */
[----:B------:R-:W-:Y:S01]  /*1150*/  IMAD.MOV.U32 R14, RZ, RZ, 0x0 ;  /* 0x00000000ff0e7424 */ /* 0x000fe200078e00ff */
[C---:B------:R-:W-:Y:S01]  /*1160*/  ISETP.NE.AND P0, PT, R29.reuse, RZ, PT ;  /* 0x000000ff1d00720c */ /* 0x040fe20003f05270 */
[----:B------:R-:W-:Y:S01]  /*1170*/  IMAD.MOV.U32 R15, RZ, RZ, 0x40490000 ;  /* 0x40490000ff0f7424 */ /* 0x000fe200078e00ff */
[----:B------:R-:W-:Y:S01]  /*1180*/  ISETP.NE.AND P2, PT, R29, 0x1, PT ;  /* 0x000000011d00780c */ /* 0x000fe20003f45270 */
[----:B------:R-:W-:Y:S01]  /*1190*/  IMAD.MOV.U32 R18, RZ, RZ, 0x1 ;  /* 0x00000001ff127424 */ /* 0x000fe200078e00ff */
[----:B------:R-:W-:Y:S01]  /*11a0*/  FSEL R12, R12, RZ, P0 ;  /* 0x000000ff0c0c7208 */ /* 0x000fe20000000000 */
[----:B------:R-:W-:Y:S01]  /*11b0*/  BSSY.RECONVERGENT B1, `(.L_x_12) ;  /* 0x0000015000017945 */ /* 0x000fe20003800200 */
[----:B------:R-:W-:Y:S02]  /*11c0*/  FSEL R11, R11, RZ, P0 ;  /* 0x000000ff0b0b7208 */ /* 0x000fe40000000000 */
[----:B------:R-:W-:-:S02]  /*11d0*/  FSEL R26, R12, RZ, P2 ;  /* 0x000000ff0c1a7208 */ /* 0x000fc40001000000 */
[----:B------:R-:W-:Y:S01]  /*11e0*/  FSEL R27, R11, 1.875, P2 ;  /* 0x3ff000000b1b7808 */ /* 0x000fe20001000000 */
[----:B0-----:R-:W-:-:S05]  /*11f0*/  DFMA R16, R18, -R14, 1 ;  /* 0x3ff000001210742b */ /* 0x001fca000000080e */
[----:B------:R-:W-:-:S03]  /*1200*/  DADD R26, R36, -R26 ;  /* 0x00000000241a7229 */ /* 0x000fc6000000081a */
[----:B------:R-:W-:-:S07]  /*1210*/  DFMA R16, R16, R16, R16 ;  /* 0x000000101010722b */ /* 0x000fce0000000010 */
[----:B------:R-:W-:Y:S01]  /*1220*/  FSETP.GEU.AND P2, PT, |R27|, 6.5827683646048100446e-37, PT ;  /* 0x036000001b00780b */ /* 0x000fe20003f4e200 */
[----:B------:R-:W-:-:S08]  /*1230*/  DFMA R16, R18, R16, R18 ;  /* 0x000000101210722b */ /* 0x000fd00000000012 */
[----:B------:R-:W-:-:S08]  /*1240*/  DFMA R14, R16, -R14, 1 ;  /* 0x3ff00000100e742b */ /* 0x000fd0000000080e */
[----:B------:R-:W-:-:S08]  /*1250*/  DFMA R14, R16, R14, R16 ;  /* 0x0000000e100e722b */ /* 0x000fd00000000010 */
[----:B------:R-:W-:-:S08]  /*1260*/  DMUL R12, R26, R14 ;  /* 0x0000000e1a0c7228 */ /* 0x000fd00000000000 */
[----:B------:R-:W-:-:S08]  /*1270*/  DFMA R16, R12, -50, R26 ;  /* 0xc04900000c10782b */ /* 0x000fd0000000001a */
[----:B------:R-:W-:-:S10]  /*1280*/  DFMA R12, R14, R16, R12 ;  /* 0x000000100e0c722b */ /* 0x000fd4000000000c */
[----:B------:R-:W-:-:S05]  /*1290*/  FFMA R0, RZ, 3.140625, R13 ;  /* 0x40490000ff007823 */ /* 0x000fca000000000d */
[----:B------:R-:W-:-:S13]  /*12a0*/  FSETP.GT.AND P0, PT, |R0|, 1.469367938527859385e-39, PT ;  /* 0x001000000000780b */ /* 0x000fda0003f04200 */
[----:B------:R-:W-:Y:S05]  /*12b0*/  @P0 BRA P2, `(.L_x_13) ;  /* 0x0000000000100947 */ /* 0x000fea0001000000 */
[----:B------:R-:W-:Y:S01]  /*12c0*/  IMAD.MOV.U32 R14, RZ, RZ, RZ ;  /* 0x000000ffff0e7224 */ /* 0x000fe200078e00ff */
[----:B------:R-:W-:Y:S01]  /*12d0*/  MOV R16, 0x1300 ;  /* 0x0000130000107802 */ /* 0x000fe20000000f00 */
[----:B------:R-:W-:-:S07]  /*12e0*/  IMAD.MOV.U32 R15, RZ, RZ, 0x40490000 ;  /* 0x40490000ff0f7424 */ /* 0x000fce00078e00ff */
[----:B------:R-:W-:Y:S05]  /*12f0*/  CALL.REL.NOINC `($__internal_0_$__cuda_sm20_div_rn_f64_full) ;  /* 0x0000001c00ec7944 */ /* 0x000fea0003c00000 */
.L_x_13:
[----:B------:R-:W-:Y:S05]  /*1300*/  BSYNC.RECONVERGENT B1 ;  /* 0x0000000000017941 */ /* 0x000fea0003800200 */
.L_x_12:
[----:B------:R-:W2:Y:S01]  /*1310*/  LDG.E R0, desc[UR6][R34.64+-0x4] ;  /* 0xfffffc0622007981 */ /* 0x000ea2000c1e1900 */
[----:B------:R-:W2:Y:S02]  /*1320*/  LDCU.64 UR4, c[0x0][0x3c0] ;  /* 0x00007800ff0477ac */ /* 0x000ea40008000a00 */
[----:B--2---:R-:W-:-:S04]  /*1330*/  IADD3 R16, P0, PT, R0, UR4, RZ ;  /* 0x0000000400107c10 */ /* 0x004fc8000ff1e0ff */
[----:B------:R-:W-:-:S05]  /*1340*/  LEA.HI.X.SX32 R17, R0, UR5, 0x1, P0 ;  /* 0x0000000500117c11 */ /* 0x000fca00080f0eff */
[----:B------:R-:W2:Y:S01]  /*1350*/  LDG.E.U8 R29, desc[UR6][R16.64] ;  /* 0x00000006101d7981 */ /* 0x000ea2000c1e1100 */
[----:B------:R-:W-:Y:S01]  /*1360*/  BSSY.RECONVERGENT B1, `(.L_x_14) ;  /* 0x0000009000017945 */ /* 0x000fe20003800200 */
[----:B------:R-:W-:Y:S01]  /*1370*/  DADD R30, R12, R30 ;  /* 0x000000000c1e7229 */ /* 0x000fe2000000001e */
[----:B------:R-:W-:Y:S01]  /*1380*/  MOV R28, 0x13f0 ;  /* 0x000013f0001c7802 */ /* 0x000fe20000000f00 */
[----:B--2---:R-:W-:-:S04]  /*1390*/  VIADD R0, R29, 0xffffff9c ;  /* 0xffffff9c1d007836 */ /* 0x004fc80000000000 */
[----:B------:R-:W0:Y:S02]  /*13a0*/  I2F.F64 R14, R0 ;  /* 0x00000000000e7312 */ /* 0x000e240000201c00 */
[----:B0-----:R-:W-:-:S10]  /*13b0*/  DADD R14, -RZ, |R14| ;  /* 0x00000000ff0e7229 */ /* 0x001fd4000000050e */
[----:B------:R-:W-:Y:S02]  /*13c0*/  IMAD.MOV.U32 R12, RZ, RZ, R14 ;  /* 0x000000ffff0c7224 */ /* 0x000fe400078e000e */
[----:B------:R-:W-:-:S07]  /*13d0*/  IMAD.MOV.U32 R11, RZ, RZ, R15 ;  /* 0x000000ffff0b7224 */ /* 0x000fce00078e000f */
[----:B------:R-:W-:Y:S05]  /*13e0*/  CALL.REL.NOINC `($_Z17likelihood_kernelPdS_S_S_S_PiS0_S_PhS_S_iiiiiiS0_S_$__internal_accurate_pow) ;  /* 0x0000002400207944 */ /* 0x000fea0003c00000 */
[----:B------:R-:W-:Y:S05]  /*13f0*/  BSYNC.RECONVERGENT B1 ;  /* 0x0000000000017941 */ /* 0x000fea0003800200 */
.L_x_14:
        /* <DEDUP_REMOVED lines=15> */
.L_x_15:
        /* <DEDUP_REMOVED lines=28> */
.L_x_17:
[----:B------:R-:W-:Y:S05]  /*16b0*/  BSYNC.RECONVERGENT B1 ;  /* 0x0000000000017941 */ /* 0x000fea0003800200 */
.L_x_16:
        /* <DEDUP_REMOVED lines=15> */
.L_x_18:
        /* <DEDUP_REMOVED lines=15> */
.L_x_19:
        /* <DEDUP_REMOVED lines=28> */
.L_x_21:
[----:B------:R-:W-:Y:S05]  /*1a60*/  BSYNC.RECONVERGENT B1 ;  /* 0x0000000000017941 */ /* 0x000fea0003800200 */
.L_x_20:
        /* <DEDUP_REMOVED lines=15> */
.L_x_22:
        /* <DEDUP_REMOVED lines=15> */
.L_x_23:
        /* <DEDUP_REMOVED lines=28> */
.L_x_25:
[----:B------:R-:W-:Y:S05]  /*1e10*/  BSYNC.RECONVERGENT B1 ;  /* 0x0000000000017941 */ /* 0x000fea0003800200 */
.L_x_24:
[----:B------:R-:W-:Y:S01]  /*1e20*/  DADD R30, R30, R12 ;  /* 0x000000001e1e7229 */ /* 0x000fe2000000000c */
[----:B------:R-:W-:Y:S01]  /*1e30*/  VIADD R3, R3, 0x4 ;  /* 0x0000000403037836 */ /* 0x000fe20000000000 */
[----:B------:R-:W-:Y:S09]  /*1e40*/  @P1 BRA `(.L_x_26) ;  /* 0xfffffff000401947 */ /* 0x000ff2000383ffff */
.L_x_9:
[----:B------:R-:W-:-:S13]  /*1e50*/  ISETP.NE.AND P0, PT, R6, RZ, PT ;  /* 0x000000ff0600720c */ /* 0x000fda0003f05270 */
[----:B------:R-:W-:Y:S05]  /*1e60*/  @!P0 BRA `(.L_x_4) ;  /* 0x0000000c00008947 */ /* 0x000fea0003800000 */
[----:B------:R-:W-:-:S13]  /*1e70*/  ISETP.NE.AND P0, PT, R6, 0x1, PT ;  /* 0x000000010600780c */ /* 0x000fda0003f05270 */
[----:B------:R-:W-:Y:S05]  /*1e80*/  @!P0 BRA `(.L_x_27) ;  /* 0x0000000400ec8947 */ /* 0x000fea0003800000 */
[----:B------:R-:W3:Y:S01]  /*1e90*/  LDC.64 R32, c[0x0][0x3a8] ;  /* 0x0000ea00ff207b82 */ /* 0x000ee20000000a00 */
[----:B------:R-:W-:Y:S01]  /*1ea0*/  IMAD.IADD R3, R5, 0x1, R4 ;  /* 0x0000000105037824 */ /* 0x000fe200078e0204 */
[----:B------:R-:W4:Y:S03]  /*1eb0*/  LDCU.64 UR4, c[0x0][0x3c0] ;  /* 0x00007800ff0477ac */ /* 0x000f260008000a00 */
[----:B---3--:R-:W-:-:S05]  /*1ec0*/  IMAD.WIDE R32, R3, 0x4, R32 ;  /* 0x0000000403207825 */ /* 0x008fca00078e0220 */
[----:B------:R-:W4:Y:S02]  /*1ed0*/  LDG.E R0, desc[UR6][R32.64] ;  /* 0x0000000620007981 */ /* 0x000f24000c1e1900 */
[----:B----4-:R-:W-:-:S04]  /*1ee0*/  IADD3 R2, P0, PT, R0, UR4, RZ ;  /* 0x0000000400027c10 */ /* 0x010fc8000ff1e0ff */
[----:B------:R-:W-:-:S05]  /*1ef0*/  LEA.HI.X.SX32 R3, R0, UR5, 0x1, P0 ;  /* 0x0000000500037c11 */ /* 0x000fca00080f0eff */
[----:B------:R-:W3:Y:S01]  /*1f00*/  LDG.E.U8 R2, desc[UR6][R2.64] ;  /* 0x0000000602027981 */ /* 0x000ee2000c1e1100 */
[----:B------:R-:W-:Y:S01]  /*1f10*/  BSSY.RECONVERGENT B1, `(.L_x_28) ;  /* 0x0000007000017945 */ /* 0x000fe20003800200 */
[----:B------:R-:W-:Y:S01]  /*1f20*/  MOV R28, 0x1f80 ;  /* 0x00001f80001c7802 */ /* 0x000fe20000000f00 */
[----:B---3--:R-:W-:-:S04]  /*1f30*/  VIADD R0, R2, 0xffffff9c ;  /* 0xffffff9c02007836 */ /* 0x008fc80000000000 */
[----:B--2---:R-:W2:Y:S02]  /*1f40*/  I2F.F64 R12, R0 ;  /* 0x00000000000c7312 */ /* 0x004ea40000201c00 */
[----:B--2---:R-:W-:-:S10]  /*1f50*/  DADD R12, -RZ, |R12| ;  /* 0x00000000ff0c7229 */ /* 0x004fd4000000050c */
[----:B01----:R-:W-:-:S07]  /*1f60*/  IMAD.MOV.U32 R11, RZ, RZ, R13 ;  /* 0x000000ffff0b7224 */ /* 0x003fce00078e000d */
[----:B------:R-:W-:Y:S05]  /*1f70*/  CALL.REL.NOINC `($_Z17likelihood_kernelPdS_S_S_S_PiS0_S_PhS_S_iiiiiiS0_S_$__internal_accurate_pow) ;  /* 0x00000018003c7944 */ /* 0x000fea0003c00000 */
[----:B------:R-:W-:Y:S05]  /*1f80*/  BSYNC.RECONVERGENT B1 ;  /* 0x0000000000017941 */ /* 0x000fea0003800200 */
.L_x_28:
        /* <DEDUP_REMOVED lines=15> */
.L_x_29:
        /* <DEDUP_REMOVED lines=28> */
.L_x_31:
[----:B------:R-:W-:Y:S05]  /*2240*/  BSYNC.RECONVERGENT B1 ;  /* 0x0000000000017941 */ /* 0x000fea0003800200 */
.L_x_30:
        /* <DEDUP_REMOVED lines=15> */
.L_x_32:
        /* <DEDUP_REMOVED lines=15> */
.L_x_33:
        /* <DEDUP_REMOVED lines=28> */
[----:B------:R-:W-:Y:S02]  /*25f0*/  IMAD.MOV.U32 R2, RZ, RZ, R12 ;  /* 0x000000ffff027224 */ /* 0x000fe400078e000c */
[----:B------:R-:W-:-:S07]  /*2600*/  IMAD.MOV.U32 R3, RZ, RZ, R13 ;  /* 0x000000ffff037224 */ /* 0x000fce00078e000d */
.L_x_35:
[----:B------:R-:W-:Y:S05]  /*2610*/  BSYNC.RECONVERGENT B1 ;  /* 0x0000000000017941 */ /* 0x000fea0003800200 */
.L_x_34:
[----:B------:R-:W-:Y:S01]  /*2620*/  DADD R30, R30, R2 ;  /* 0x000000001e1e7229 */ /* 0x000fe20000000002 */
[----:B------:R-:W-:-:S10]  /*2630*/  VIADD R4, R4, 0x2 ;  /* 0x0000000204047836 */ /* 0x000fd40000000000 */
.L_x_27:
[----:B------:R-:W3:Y:S02]  /*2640*/  LDCU UR4, c[0x0][0x3dc] ;  /* 0x00007b80ff0477ac */ /* 0x000ee40008000800 */
[----:B---3--:R-:W-:-:S04]  /*2650*/  ULOP3.LUT UR4, UR4, 0x1, URZ, 0xc0, !UPT ;  /* 0x0000000104047892 */ /* 0x008fc8000f8ec0ff */
[----:B------:R-:W-:-:S09]  /*2660*/  UISETP.NE.U32.AND UP0, UPT, UR4, 0x1, UPT ;  /* 0x000000010400788c */ /* 0x000fd2000bf05070 */
[----:B------:R-:W-:Y:S05]  /*2670*/  BRA.U UP0, `(.L_x_4) ;  /* 0x0000000100fc7547 */ /* 0x000fea000b800000 */
[----:B------:R-:W3:Y:S01]  /*2680*/  LDC.64 R2, c[0x0][0x3a8] ;  /* 0x0000ea00ff027b82 */ /* 0x000ee20000000a00 */
[----:B------:R-:W-:Y:S01]  /*2690*/  IMAD.IADD R5, R5, 0x1, R4 ;  /* 0x0000000105057824 */ /* 0x000fe200078e0204 */
[----:B------:R-:W4:Y:S03]  /*26a0*/  LDCU.64 UR4, c[0x0][0x3c0] ;  /* 0x00007800ff0477ac */ /* 0x000f260008000a00 */
[----:B---3--:R-:W-:-:S06]  /*26b0*/  IMAD.WIDE R4, R5, 0x4, R2 ;  /* 0x0000000405047825 */ /* 0x008fcc00078e0202 */
        /* <DEDUP_REMOVED lines=12> */
.L_x_36:
[----:B------:R-:W-:Y:S01]  /*2780*/  VIADD R2, R2, 0xffffff1c ;  /* 0xffffff1c02027836 */ /* 0x000fe20000000000 */
[C---:B------:R-:W-:Y:S01]  /*2790*/  ISETP.NE.AND P0, PT, R0.reuse, RZ, PT ;  /* 0x000000ff0000720c */ /* 0x040fe20003f05270 */
[----:B------:R-:W-:Y:S01]  /*27a0*/  BSSY.RECONVERGENT B1, `(.L_x_37) ;  /* 0x000000c000017945 */ /* 0x000fe20003800200 */
[----:B------:R-:W-:Y:S01]  /*27b0*/  ISETP.NE.AND P1, PT, R0, 0x1, PT ;  /* 0x000000010000780c */ /* 0x000fe20003f25270 */
[----:B------:R-:W0:Y:S01]  /*27c0*/  I2F.F64 R4, R2 ;  /* 0x0000000200047312 */ /* 0x000e220000201c00 */
[----:B------:R-:W-:Y:S02]  /*27d0*/  FSEL R0, R12, RZ, P0 ;  /* 0x000000ff0c007208 */ /* 0x000fe40000000000 */
[----:B------:R-:W-:Y:S02]  /*27e0*/  FSEL R3, R11, RZ, P0 ;  /* 0x000000ff0b037208 */ /* 0x000fe40000000000 */
[----:B------:R-:W-:Y:S01]  /*27f0*/  MOV R28, 0x2860 ;  /* 0x00002860001c7802 */ /* 0x000fe20000000f00 */
[----:B0-----:R-:W-:-:S10]  /*2800*/  DADD R4, -RZ, |R4| ;  /* 0x00000000ff047229 */ /* 0x001fd40000000504 */
[----:B------:R-:W-:Y:S01]  /*2810*/  IMAD.MOV.U32 R12, RZ, RZ, R4 ;  /* 0x000000ffff0c7224 */ /* 0x000fe200078e0004 */
[----:B------:R-:W-:Y:S01]  /*2820*/  FSEL R4, R0, RZ, P1 ;  /* 0x000000ff00047208 */ /* 0x000fe20000800000 */
[----:B------:R-:W-:Y:S01]  /*2830*/  IMAD.MOV.U32 R11, RZ, RZ, R5 ;  /* 0x000000ffff0b7224 */ /* 0x000fe200078e0005 */
[----:B------:R-:W-:-:S07]  /*2840*/  FSEL R5, R3, 1.875, P1 ;  /* 0x3ff0000003057808 */ /* 0x000fce0000800000 */
[----:B------:R-:W-:Y:S05]  /*2850*/  CALL.REL.NOINC `($_Z17likelihood_kernelPdS_S_S_S_PiS0_S_PhS_S_iiiiiiS0_S_$__internal_accurate_pow) ;  /* 0x0000001000047944 */ /* 0x000fea0003c00000 */
[----:B------:R-:W-:Y:S05]  /*2860*/  BSYNC.RECONVERGENT B1 ;  /* 0x0000000000017941 */ /* 0x000fea0003800200 */
.L_x_37:
        /* <DEDUP_REMOVED lines=30> */
.L_x_39:
[----:B------:R-:W-:Y:S05]  /*2a50*/  BSYNC.RECONVERGENT B1 ;  /* 0x0000000000017941 */ /* 0x000fea0003800200 */
.L_x_38:
[----:B------:R-:W-:-:S11]  /*2a60*/  DADD R30, R30, R2 ;  /* 0x000000001e1e7229 */ /* 0x000fd60000000002 */
.L_x_4:
[----:B------:R-:W3:Y:S01]  /*2a70*/  LDCU UR4, c[0x0][0x3dc] ;  /* 0x00007b80ff0477ac */ /* 0x000ee20008000800 */
[----:B------:R-:W-:Y:S01]  /*2a80*/  IMAD.MOV.U32 R2, RZ, RZ, 0x1 ;  /* 0x00000001ff027424 */ /* 0x000fe200078e00ff */
[----:B------:R-:W4:Y:S01]  /*2a90*/  LDC.64 R16, c[0x0][0x3b8] ;  /* 0x0000ee00ff107b82 */ /* 0x000f220000000a00 */
[----:B------:R-:W-:Y:S01]  /*2aa0*/  FSETP.GEU.AND P1, PT, |R31|, 6.5827683646048100446e-37, PT ;  /* 0x036000001f00780b */ /* 0x000fe20003f2e200 */
[----:B------:R-:W-:Y:S01]  /*2ab0*/  BSSY.RECONVERGENT B1, `(.L_x_40) ;  /* 0x0000015000017945 */ /* 0x000fe20003800200 */
[----:B---3--:R-:W3:Y:S08]  /*2ac0*/  I2F.F64 R14, UR4 ;  /* 0x00000004000e7d12 */ /* 0x008ef00008201c00 */
[----:B---3--:R-:W3:Y:S02]  /*2ad0*/  MUFU.RCP64H R3, R15 ;  /* 0x0000000f00037308 */ /* 0x008ee40000001800 */
[----:B---3--:R-:W-:-:S08]  /*2ae0*/  DFMA R4, -R14, R2, 1 ;  /* 0x3ff000000e04742b */ /* 0x008fd00000000102 */
[----:B------:R-:W-:-:S08]  /*2af0*/  DFMA R4, R4, R4, R4 ;  /* 0x000000040404722b */ /* 0x000fd00000000004 */
[----:B------:R-:W-:-:S08]  /*2b00*/  DFMA R4, R2, R4, R2 ;  /* 0x000000040204722b */ /* 0x000fd00000000002 */
[----:B------:R-:W-:-:S08]  /*2b10*/  DFMA R2, -R14, R4, 1 ;  /* 0x3ff000000e02742b */ /* 0x000fd00000000104 */
[----:B------:R-:W-:-:S08]  /*2b20*/  DFMA R2, R4, R2, R4 ;  /* 0x000000020402722b */ /* 0x000fd00000000004 */
[----:B------:R-:W-:-:S08]  /*2b30*/  DMUL R4, R2, R30 ;  /* 0x0000001e02047228 */ /* 0x000fd00000000000 */
[----:B--2---:R-:W-:-:S08]  /*2b40*/  DFMA R12, -R14, R4, R30 ;  /* 0x000000040e0c722b */ /* 0x004fd0000000011e */
[----:B------:R-:W-:Y:S01]  /*2b50*/  DFMA R4, R2, R12, R4 ;  /* 0x0000000c0204722b */ /* 0x000fe20000000004 */
[----:B----4-:R-:W-:-:S09]  /*2b60*/  IMAD.WIDE R2, R8, 0x8, R16 ;  /* 0x0000000808027825 */ /* 0x010fd200078e0210 */
[----:B------:R-:W-:-:S05]  /*2b70*/  FFMA R0, RZ, R15, R5 ;  /* 0x0000000fff007223 */ /* 0x000fca0000000005 */
[----:B------:R-:W-:-:S13]  /*2b80*/  FSETP.GT.AND P0, PT, |R0|, 1.469367938527859385e-39, PT ;  /* 0x001000000000780b */ /* 0x000fda0003f04200 */
[----:B------:R-:W-:Y:S05]  /*2b90*/  @P0 BRA P1, `(.L_x_41) ;  /* 0x0000000000180947 */ /* 0x000fea0000800000 */
[----:B------:R-:W-:Y:S01]  /*2ba0*/  IMAD.MOV.U32 R26, RZ, RZ, R30 ;  /* 0x000000ffff1a7224 */ /* 0x000fe200078e001e */
[----:B------:R-:W-:Y:S01]  /*2bb0*/  MOV R16, 0x2be0 ;  /* 0x00002be000107802 */ /* 0x000fe20000000f00 */
[----:B------:R-:W-:-:S07]  /*2bc0*/  IMAD.MOV.U32 R27, RZ, RZ, R31 ;  /* 0x000000ffff1b7224 */ /* 0x000fce00078e001f */
[----:B01----:R-:W-:Y:S05]  /*2bd0*/  CALL.REL.NOINC `($__internal_0_$__cuda_sm20_div_rn_f64_full) ;  /* 0x0000000400b47944 */ /* 0x003fea0003c00000 */
[----:B------:R-:W-:Y:S02]  /*2be0*/  IMAD.MOV.U32 R4, RZ, RZ, R12 ;  /* 0x000000ffff047224 */ /* 0x000fe400078e000c */
[----:B------:R-:W-:-:S07]  /*2bf0*/  IMAD.MOV.U32 R5, RZ, RZ, R13 ;  /* 0x000000ffff057224 */ /* 0x000fce00078e000d */
.L_x_41:
[----:B------:R-:W-:Y:S05]  /*2c00*/  BSYNC.RECONVERGENT B1 ;  /* 0x0000000000017941 */ /* 0x000fea0003800200 */
.L_x_40:
[----:B------:R-:W2:Y:S01]  /*2c10*/  LDC.64 R12, c[0x0][0x3d0] ;  /* 0x0000f400ff0c7b82 */ /* 0x000ea20000000a00 */
[----:B------:R3:W-:Y:S01]  /*2c20*/  STG.E.64 desc[UR6][R2.64], R4 ;  /* 0x0000000402007986 */ /* 0x0007e2000c101b06 */
[----:B--2---:R-:W-:-:S05]  /*2c30*/  IMAD.WIDE R12, R8, 0x8, R12 ;  /* 0x00000008080c7825 */ /* 0x004fca00078e020c */
[----:B------:R2:W5:Y:S01]  /*2c40*/  LDG.E.64 R14, desc[UR6][R12.64] ;  /* 0x000000060c0e7981 */ /* 0x000562000c1e1b00 */
[----:B------:R-:W-:Y:S01]  /*2c50*/  IMAD.MOV.U32 R16, RZ, RZ, 0x652b82fe ;  /* 0x652b82feff107424 */ /* 0x000fe200078e00ff */
[----:B------:R-:W-:Y:S01]  /*2c60*/  UMOV UR4, 0xfefa39ef ;  /* 0xfefa39ef00047882 */ /* 0x000fe20000000000 */
[----:B------:R-:W-:Y:S01]  /*2c70*/  IMAD.MOV.U32 R17, RZ, RZ, 0x3ff71547 ;  /* 0x3ff71547ff117424 */ /* 0x000fe200078e00ff */
[----:B------:R-:W-:Y:S01]  /*2c80*/  UMOV UR5, 0x3fe62e42 ;  /* 0x3fe62e4200057882 */ /* 0x000fe20000000000 */
[----:B------:R-:W-:Y:S01]  /*2c90*/  FSETP.GEU.AND P0, PT, |R5|, 4.1917929649353027344, PT ;  /* 0x4086232b0500780b */ /* 0x000fe20003f0e200 */
[----:B------:R-:W-:Y:S03]  /*2ca0*/  BSSY.RECONVERGENT B1, `(.L_x_42) ;  /* 0x0000036000017945 */ /* 0x000fe60003800200 */
[----:B------:R-:W-:-:S08]  /*2cb0*/  DFMA R16, R4, R16, 6.75539944105574400000e+15 ;  /* 0x433800000410742b */ /* 0x000fd00000000010 */
[----:B------:R-:W-:-:S08]  /*2cc0*/  DADD R18, R16, -6.75539944105574400000e+15 ;  /* 0xc338000010127429 */ /* 0x000fd00000000000 */
[----:B------:R-:W-:Y:S01]  /*2cd0*/  DFMA R20, R18, -UR4, R4 ;  /* 0x8000000412147c2b */ /* 0x000fe20008000004 */
[----:B------:R-:W-:Y:S01]  /*2ce0*/  UMOV UR4, 0x3b39803f ;  /* 0x3b39803f00047882 */ /* 0x000fe20000000000 */
[----:B------:R-:W-:-:S06]  /*2cf0*/  UMOV UR5, 0x3c7abc9e ;  /* 0x3c7abc9e00057882 */ /* 0x000fcc0000000000 */
[----:B------:R-:W-:Y:S01]  /*2d00*/  DFMA R18, R18, -UR4, R20 ;  /* 0x8000000412127c2b */ /* 0x000fe20008000014 */
[----:B------:R-:W-:Y:S01]  /*2d10*/  UMOV UR4, 0x69ce2bdf ;  /* 0x69ce2bdf00047882 */ /* 0x000fe20000000000 */
[----:B------:R-:W-:Y:S01]  /*2d20*/  IMAD.MOV.U32 R20, RZ, RZ, -0x35dec16 ;  /* 0xfca213eaff147424 */ /* 0x000fe200078e00ff */
[----:B------:R-:W-:Y:S01]  /*2d30*/  UMOV UR5, 0x3e5ade15 ;  /* 0x3e5ade1500057882 */ /* 0x000fe20000000000 */
[----:B------:R-:W-:-:S06]  /*2d40*/  IMAD.MOV.U32 R21, RZ, RZ, 0x3e928af3 ;  /* 0x3e928af3ff157424 */ /* 0x000fcc00078e00ff */
[----:B---3--:R-:W-:Y:S01]  /*2d50*/  DFMA R2, R18, UR4, R20 ;  /* 0x0000000412027c2b */ /* 0x008fe20008000014 */
[----:B------:R-:W-:Y:S01]  /*2d60*/  UMOV UR4, 0x62401315 ;  /* 0x6240131500047882 */ /* 0x000fe20000000000 */
[----:B------:R-:W-:-:S06]  /*2d70*/  UMOV UR5, 0x3ec71dee ;  /* 0x3ec71dee00057882 */ /* 0x000fcc0000000000 */
[----:B------:R-:W-:Y:S01]  /*2d80*/  DFMA R2, R18, R2, UR4 ;  /* 0x0000000412027e2b */ /* 0x000fe20008000002 */
        /* <DEDUP_REMOVED lines=20> */
[----:B------:R-:W-:-:S08]  /*2ed0*/  DFMA R2, R18, R2, UR4 ;  /* 0x0000000412027e2b */ /* 0x000fd00008000002 */
[----:B------:R-:W-:-:S08]  /*2ee0*/  DFMA R2, R18, R2, 1 ;  /* 0x3ff000001202742b */ /* 0x000fd00000000002 */
[----:B------:R-:W-:-:S10]  /*2ef0*/  DFMA R18, R18, R2, 1 ;  /* 0x3ff000001212742b */ /* 0x000fd40000000002 */
[----:B------:R-:W-:Y:S02]  /*2f00*/  IMAD R3, R16, 0x100000, R19 ;  /* 0x0010000010037824 */ /* 0x000fe400078e0213 */
[----:B------:R-:W-:Y:S01]  /*2f10*/  IMAD.MOV.U32 R2, RZ, RZ, R18 ;  /* 0x000000ffff027224 */ /* 0x000fe200078e0012 */
[----:B--2---:R-:W-:Y:S06]  /*2f20*/  @!P0 BRA `(.L_x_43) ;  /* 0x0000000000348947 */ /* 0x004fec0003800000 */
[----:B------:R-:W-:Y:S01]  /*2f30*/  FSETP.GEU.AND P1, PT, |R5|, 4.2275390625, PT ;  /* 0x408748000500780b */ /* 0x000fe20003f2e200 */
[C---:B------:R-:W-:Y:S02]  /*2f40*/  DADD R2, R4.reuse, +INF ;  /* 0x7ff0000004027429 */ /* 0x040fe40000000000 */
[----:B------:R-:W-:-:S08]  /*2f50*/  DSETP.GEU.AND P0, PT, R4, RZ, PT ;  /* 0x000000ff0400722a */ /* 0x000fd00003f0e000 */
[----:B------:R-:W-:Y:S02]  /*2f60*/  FSEL R2, R2, RZ, P0 ;  /* 0x000000ff02027208 */ /* 0x000fe40000000000 */
[----:B------:R-:W-:Y:S01]  /*2f70*/  @!P1 LEA.HI R0, R16, R16, RZ, 0x1 ;  /* 0x0000001010009211 */ /* 0x000fe200078f08ff */
[----:B------:R-:W-:Y:S01]  /*2f80*/  @!P1 IMAD.MOV.U32 R4, RZ, RZ, R18 ;  /* 0x000000ffff049224 */ /* 0x000fe200078e0012 */
[----:B------:R-:W-:Y:S02]  /*2f90*/  FSEL R3, R3, RZ, P0 ;  /* 0x000000ff03037208 */ /* 0x000fe40000000000 */
[----:B------:R-:W-:-:S05]  /*2fa0*/  @!P1 SHF.R.S32.HI R5, RZ, 0x1, R0 ;  /* 0x00000001ff059819 */ /* 0x000fca0000011400 */
[----:B------:R-:W-:Y:S02]  /*2fb0*/  @!P1 IMAD.IADD R16, R16, 0x1, -R5 ;  /* 0x0000000110109824 */ /* 0x000fe400078e0a05 */
[----:B------:R-:W-:-:S03]  /*2fc0*/  @!P1 IMAD R5, R5, 0x100000, R19 ;  /* 0x0010000005059824 */ /* 0x000fc600078e0213 */
[----:B------:R-:W-:Y:S01]  /*2fd0*/  @!P1 LEA R17, R16, 0x3ff00000, 0x14 ;  /* 0x3ff0000010119811 */ /* 0x000fe200078ea0ff */
[----:B------:R-:W-:-:S06]  /*2fe0*/  @!P1 IMAD.MOV.U32 R16, RZ, RZ, RZ ;  /* 0x000000ffff109224 */ /* 0x000fcc00078e00ff */
[----:B------:R-:W-:-:S11]  /*2ff0*/  @!P1 DMUL R2, R4, R16 ;  /* 0x0000001004029228 */ /* 0x000fd60000000000 */
.L_x_43:
[----:B------:R-:W-:Y:S05]  /*3000*/  BSYNC.RECONVERGENT B1 ;  /* 0x0000000000017941 */ /* 0x000fea0003800200 */
.L_x_42:
[----:B-----5:R-:W-:-:S07]  /*3010*/  DMUL R14, R14, R2 ;  /* 0x000000020e0e7228 */ /* 0x020fce0000000000 */
[----:B------:R2:W-:Y:S04]  /*3020*/  STG.E.64 desc[UR6][R12.64], R14 ;  /* 0x0000000e0c007986 */ /* 0x0005e8000c101b06 */
.L_x_3:
[----:B------:R-:W-:Y:S05]  /*3030*/  BSYNC.RECONVERGENT B0 ;  /* 0x0000000000007941 */ /* 0x000fea0003800200 */
.L_x_2:
[----:B------:R-:W-:Y:S01]  /*3040*/  ISETP.NE.AND P1, PT, R9, RZ, PT ;  /* 0x000000ff0900720c */ /* 0x000fe20003f25270 */
[----:B------:R-:W3:Y:S01]  /*3050*/  S2UR UR5, SR_CgaCtaId ;  /* 0x00000000000579c3 */ /* 0x000ee20000008800 */
[----:B------:R-:W4:Y:S01]  /*3060*/  LDCU UR8, c[0x0][0x3d8] ;  /* 0x00007b00ff0877ac */ /* 0x000f220008000800 */
[----:B------:R-:W-:Y:S01]  /*3070*/  BSSY.RECONVERGENT B0, `(.L_x_44) ;  /* 0x0000010000007945 */ /* 0x000fe20003800200 */
[----:B------:R-:W-:Y:S01]  /*3080*/  ISETP.GE.U32.AND P0, PT, R7, 0x2, PT ;  /* 0x000000020700780c */ /* 0x000fe20003f06070 */
[----:B------:R-:W-:-:S08]  /*3090*/  UMOV UR4, 0x400 ;  /* 0x0000040000047882 */ /* 0x000fd00000000000 */
[----:B0-----:R-:W2:Y:S01]  /*30a0*/  @!P1 S2R R3, SR_CgaCtaId ;  /* 0x0000000000039919 */ /* 0x001ea20000008800 */
[----:B------:R-:W-:Y:S02]  /*30b0*/  @!P1 MOV R0, 0x400 ;  /* 0x0000040000009802 */ /* 0x000fe40000000f00 */
[----:B----4-:R-:W-:Y:S01]  /*30c0*/  ISETP.GE.AND P2, PT, R8, UR8, PT ;  /* 0x0000000808007c0c */ /* 0x010fe2000bf46270 */
[----:B---3--:R-:W-:-:S06]  /*30d0*/  ULEA UR4, UR5, UR4, 0x18 ;  /* 0x0000000405047291 */ /* 0x008fcc000f8ec0ff */
[----:B-1----:R-:W-:-:S05]  /*30e0*/  LEA R11, R9, UR4, 0x3 ;  /* 0x00000004090b7c11 */ /* 0x002fca000f8e18ff */
[----:B------:R0:W-:Y:S01]  /*30f0*/  STS.64 [R11], RZ ;  /* 0x000000ff0b007388 */ /* 0x0001e20000000a00 */
[----:B--2---:R-:W-:Y:S01]  /*3100*/  @!P1 LEA R12, R3, R0, 0x18 ;  /* 0x00000000030c9211 */ /* 0x004fe200078ec0ff */
[----:B------:R-:W-:Y:S06]  /*3110*/  BAR.SYNC.DEFER_BLOCKING 0x0 ;  /* 0x0000000000007b1d */ /* 0x000fec0000010000 */
[----:B0-----:R-:W-:Y:S05]  /*3120*/  @P2 BRA `(.L_x_45) ;  /* 0x0000000000102947 */ /* 0x001fea0003800000 */
[----:B------:R-:W0:Y:S02]  /*3130*/  LDC.64 R2, c[0x0][0x3d0] ;  /* 0x0000f400ff027b82 */ /* 0x000e240000000a00 */
[----:B0-----:R-:W-:-:S06]  /*3140*/  IMAD.WIDE R2, R8, 0x8, R2 ;  /* 0x0000000808027825 */ /* 0x001fcc00078e0202 */
[----:B------:R-:W2:Y:S04]  /*3150*/  LDG.E.64 R2, desc[UR6][R2.64] ;  /* 0x0000000602027981 */ /* 0x000ea8000c1e1b00 */
[----:B--2---:R0:W-:Y:S02]  /*3160*/  STS.64 [R11], R2 ;  /* 0x000000020b007388 */ /* 0x0041e40000000a00 */
.L_x_45:
[----:B------:R-:W-:Y:S05]  /*3170*/  BSYNC.RECONVERGENT B0 ;  /* 0x0000000000007941 */ /* 0x000fea0003800200 */
.L_x_44:
[----:B------:R-:W-:Y:S06]  /*3180*/  BAR.SYNC.DEFER_BLOCKING 0x0 ;  /* 0x0000000000007b1d */ /* 0x000fec0000010000 */
[----:B------:R-:W-:Y:S05]  /*3190*/  @!P0 BRA `(.L_x_46) ;  /* 0x00000000002c8947 */ /* 0x000fea0003800000 */
.L_x_47:
[----:B------:R-:W-:-:S04]  /*31a0*/  SHF.R.U32.HI R6, RZ, 0x1, R7 ;  /* 0x00000001ff067819 */ /* 0x000fc80000011607 */
[----:B------:R-:W-:-:S13]  /*31b0*/  ISETP.GE.U32.AND P0, PT, R9, R6, PT ;  /* 0x000000060900720c */ /* 0x000fda0003f06070 */
[----:B------:R-:W-:Y:S01]  /*31c0*/  @!P0 IMAD R0, R6, 0x8, R11 ;  /* 0x0000000806008824 */ /* 0x000fe200078e020b */
[----:B------:R-:W-:Y:S04]  /*31d0*/  @!P0 LDS.64 R4, [R11] ;  /* 0x000000000b048984 */ /* 0x000fe80000000a00 */
[----:B0-----:R-:W0:Y:S02]  /*31e0*/  @!P0 LDS.64 R2, [R0] ;  /* 0x0000000000028984 */ /* 0x001e240000000a00 */
[----:B0-----:R-:W-:-:S07]  /*31f0*/  @!P0 DADD R2, R2, R4 ;  /* 0x0000000002028229 */ /* 0x001fce0000000004 */
[----:B------:R1:W-:Y:S01]  /*3200*/  @!P0 STS.64 [R11], R2 ;  /* 0x000000020b008388 */ /* 0x0003e20000000a00 */
[----:B------:R-:W-:Y:S01]  /*3210*/  BAR.SYNC.DEFER_BLOCKING 0x0 ;  /* 0x0000000000007b1d */ /* 0x000fe20000010000 */
[----:B------:R-:W-:Y:S01]  /*3220*/  ISETP.GT.U32.AND P0, PT, R7, 0x3, PT ;  /* 0x000000030700780c */ /* 0x000fe20003f04070 */
[----:B------:R-:W-:-:S12]  /*3230*/  IMAD.MOV.U32 R7, RZ, RZ, R6 ;  /* 0x000000ffff077224 */ /* 0x000fd800078e0006 */
[----:B-1----:R-:W-:Y:S05]  /*3240*/  @P0 BRA `(.L_x_47) ;  /* 0xfffffffc00d40947 */ /* 0x002fea000383ffff */
.L_x_46:
[----:B0-----:R-:W0:Y:S01]  /*3250*/  @!P1 LDS.64 R2, [R12] ;  /* 0x000000000c029984 */ /* 0x001e220000000a00 */
[----:B------:R-:W1:Y:S02]  /*3260*/  @!P1 LDC.64 R4, c[0x0][0x3f8] ;  /* 0x0000fe00ff049b82 */ /* 0x000e640000000a00 */
[----:B-1----:R-:W-:-:S05]  /*3270*/  @!P1 IMAD.WIDE.U32 R10, R10, 0x8, R4 ;  /* 0x000000080a0a9825 */ /* 0x002fca00078e0004 */
[----:B0-----:R-:W-:Y:S01]  /*3280*/  @!P1 STG.E.64 desc[UR6][R10.64], R2 ;  /* 0x000000020a009986 */ /* 0x001fe2000c101b06 */
[----:B------:R-:W-:Y:S06]  /*3290*/  BAR.SYNC.DEFER_BLOCKING 0x0 ;  /* 0x0000000000007b1d */ /* 0x000fec0000010000 */
[----:B------:R-:W-:Y:S05]  /*32a0*/  EXIT ;  /* 0x000000000000794d */ /* 0x000fea0003800000 */
        .weak           $__internal_0_$__cuda_sm20_div_rn_f64_full
        .type           $__internal_0_$__cuda_sm20_div_rn_f64_full,@function
        .size           $__internal_0_$__cuda_sm20_div_rn_f64_full,($_Z17likelihood_kernelPdS_S_S_S_PiS0_S_PhS_S_iiiiiiS0_S_$__internal_accurate_pow - $__internal_0_$__cuda_sm20_div_rn_f64_full)
$__internal_0_$__cuda_sm20_div_rn_f64_full:
[C---:B------:R-:W-:Y:S01]  /*32b0*/  FSETP.GEU.AND P0, PT, |R15|.reuse, 1.469367938527859385e-39, PT ;  /* 0x001000000f00780b */ /* 0x040fe20003f0e200 */
[----:B------:R-:W-:Y:S01]  /*32c0*/  IMAD.MOV.U32 R12, RZ, RZ, 0x1 ;  /* 0x00000001ff0c7424 */ /* 0x000fe200078e00ff */
[----:B------:R-:W-:Y:S01]  /*32d0*/  LOP3.LUT R24, R15, 0x800fffff, RZ, 0xc0, !PT ;  /* 0x800fffff0f187812 */ /* 0x000fe200078ec0ff */
[----:B------:R-:W-:Y:S01]  /*32e0*/  IMAD.MOV.U32 R22, RZ, RZ, R26 ;  /* 0x000000ffff167224 */ /* 0x000fe200078e001a */
[C---:B------:R-:W-:Y:S01]  /*32f0*/  FSETP.GEU.AND P3, PT, |R27|.reuse, 1.469367938527859385e-39, PT ;  /* 0x001000001b00780b */ /* 0x040fe20003f6e200 */
[----:B------:R-:W-:Y:S01]  /*3300*/  BSSY.RECONVERGENT B2, `(.L_x_48) ;  /* 0x0000052000027945 */ /* 0x000fe20003800200 */
[----:B------:R-:W-:Y:S01]  /*3310*/  LOP3.LUT R25, R24, 0x3ff00000, RZ, 0xfc, !PT ;  /* 0x3ff0000018197812 */ /* 0x000fe200078efcff */
[----:B------:R-:W-:Y:S01]  /*3320*/  IMAD.MOV.U32 R24, RZ, RZ, R14 ;  /* 0x000000ffff187224 */ /* 0x000fe200078e000e */
[----:B------:R-:W-:Y:S02]  /*3330*/  LOP3.LUT R11, R27, 0x7ff00000, RZ, 0xc0, !PT ;  /* 0x7ff000001b0b7812 */ /* 0x000fe400078ec0ff */
[----:B------:R-:W-:-:S03]  /*3340*/  LOP3.LUT R18, R15, 0x7ff00000, RZ, 0xc0, !PT ;  /* 0x7ff000000f127812 */ /* 0x000fc600078ec0ff */
[----:B------:R-:W-:Y:S01]  /*3350*/  @!P0 DMUL R24, R14, 8.98846567431157953865e+307 ;  /* 0x7fe000000e188828 */ /* 0x000fe20000000000 */
[----:B------:R-:W-:Y:S01]  /*3360*/  ISETP.GE.U32.AND P2, PT, R11, R18, PT ;  /* 0x000000120b00720c */ /* 0x000fe20003f46070 */
[----:B------:R-:W-:Y:S02]  /*3370*/  IMAD.MOV.U32 R17, RZ, RZ, R11 ;  /* 0x000000ffff117224 */ /* 0x000fe400078e000b */
[----:B------:R-:W-:Y:S02]  /*3380*/  @!P3 LOP3.LUT R0, R15, 0x7ff00000, RZ, 0xc0, !PT ;  /* 0x7ff000000f00b812 */ /* 0x000fe400078ec0ff */
[----:B------:R-:W0:Y:S02]  /*3390*/  MUFU.RCP64H R13, R25 ;  /* 0x00000019000d7308 */ /* 0x000e240000001800 */
[----:B------:R-:W-:Y:S01]  /*33a0*/  @!P3 ISETP.GE.U32.AND P4, PT, R11, R0, PT ;  /* 0x000000000b00b20c */ /* 0x000fe20003f86070 */
[----:B------:R-:W-:Y:S01]  /*33b0*/  IMAD.MOV.U32 R0, RZ, RZ, 0x1ca00000 ;  /* 0x1ca00000ff007424 */ /* 0x000fe200078e00ff */
[----:B------:R-:W-:-:S04]  /*33c0*/  @!P0 LOP3.LUT R18, R25, 0x7ff00000, RZ, 0xc0, !PT ;  /* 0x7ff0000019128812 */ /* 0x000fc800078ec0ff */
[----:B------:R-:W-:-:S04]  /*33d0*/  SEL R23, R0, 0x63400000, !P2 ;  /* 0x6340000000177807 */ /* 0x000fc80005000000 */
[----:B------:R-:W-:Y:S01]  /*33e0*/  LOP3.LUT R23, R23, 0x800fffff, R27, 0xf8, !PT ;  /* 0x800fffff17177812 */ /* 0x000fe200078ef81b */
[----:B0-----:R-:W-:-:S08]  /*33f0*/  DFMA R20, R12, -R24, 1 ;  /* 0x3ff000000c14742b */ /* 0x001fd00000000818 */
[----:B------:R-:W-:-:S08]  /*3400*/  DFMA R20, R20, R20, R20 ;  /* 0x000000141414722b */ /* 0x000fd00000000014 */
[----:B------:R-:W-:Y:S01]  /*3410*/  DFMA R20, R12, R20, R12 ;  /* 0x000000140c14722b */ /* 0x000fe2000000000c */
[----:B------:R-:W-:-:S04]  /*3420*/  @!P3 SEL R13, R0, 0x63400000, !P4 ;  /* 0x63400000000db807 */ /* 0x000fc80006000000 */
[----:B------:R-:W-:-:S03]  /*3430*/  @!P3 LOP3.LUT R12, R13, 0x80000000, R27, 0xf8, !PT ;  /* 0x800000000d0cb812 */ /* 0x000fc600078ef81b */
[----:B------:R-:W-:Y:S01]  /*3440*/  DFMA R28, R20, -R24, 1 ;  /* 0x3ff00000141c742b */ /* 0x000fe20000000818 */
[----:B------:R-:W-:Y:S01]  /*3450*/  @!P3 LOP3.LUT R13, R12, 0x100000, RZ, 0xfc, !PT ;  /* 0x001000000c0db812 */ /* 0x000fe200078efcff */
[----:B------:R-:W-:-:S06]  /*3460*/  @!P3 IMAD.MOV.U32 R12, RZ, RZ, RZ ;  /* 0x000000ffff0cb224 */ /* 0x000fcc00078e00ff */
[----:B------:R-:W-:Y:S02]  /*3470*/  DFMA R28, R20, R28, R20 ;  /* 0x0000001c141c722b */ /* 0x000fe40000000014 */
[----:B------:R-:W-:-:S08]  /*3480*/  @!P3 DFMA R22, R22, 2, -R12 ;  /* 0x400000001616b82b */ /* 0x000fd0000000080c */
[----:B------:R-:W-:Y:S02]  /*3490*/  DMUL R20, R28, R22 ;  /* 0x000000161c147228 */ /* 0x000fe40000000000 */
[----:B------:R-:W-:-:S05]  /*34a0*/  @!P3 LOP3.LUT R17, R23, 0x7ff00000, RZ, 0xc0, !PT ;  /* 0x7ff000001711b812 */ /* 0x000fca00078ec0ff */
[----:B------:R-:W-:Y:S01]  /*34b0*/  VIADD R19, R17, 0xffffffff ;  /* 0xffffffff11137836 */ /* 0x000fe20000000000 */
[----:B------:R-:W-:-:S04]  /*34c0*/  DFMA R12, R20, -R24, R22 ;  /* 0x80000018140c722b */ /* 0x000fc80000000016 */
[----:B------:R-:W-:-:S04]  /*34d0*/  ISETP.GT.U32.AND P0, PT, R19, 0x7feffffe, PT ;  /* 0x7feffffe1300780c */ /* 0x000fc80003f04070 */
[----:B------:R-:W-:Y:S01]  /*34e0*/  DFMA R12, R28, R12, R20 ;  /* 0x0000000c1c0c722b */ /* 0x000fe20000000014 */
[----:B------:R-:W-:-:S05]  /*34f0*/  VIADD R20, R18, 0xffffffff ;  /* 0xffffffff12147836 */ /* 0x000fca0000000000 */
[----:B------:R-:W-:-:S13]  /*3500*/  ISETP.GT.U32.OR P0, PT, R20, 0x7feffffe, P0 ;  /* 0x7feffffe1400780c */ /* 0x000fda0000704470 */
[----:B------:R-:W-:Y:S05]  /*3510*/  @P0 BRA `(.L_x_49) ;  /* 0x00000000006c0947 */ /* 0x000fea0003800000 */
[----:B------:R-:W-:-:S04]  /*3520*/  LOP3.LUT R18, R15, 0x7ff00000, RZ, 0xc0, !PT ;  /* 0x7ff000000f127812 */ /* 0x000fc800078ec0ff */
[CC--:B------:R-:W-:Y:S02]  /*3530*/  VIADDMNMX R17, R11.reuse, -R18.reuse, 0xb9600000, !PT ;  /* 0xb96000000b117446 */ /* 0x0c0fe40007800912 */
[----:B------:R-:W-:Y:S01]  /*3540*/  ISETP.GE.U32.AND P0, PT, R11, R18, PT ;  /* 0x000000120b00720c */ /* 0x000fe20003f06070 */
[----:B------:R-:W-:Y:S01]  /*3550*/  IMAD.MOV.U32 R18, RZ, RZ, RZ ;  /* 0x000000ffff127224 */ /* 0x000fe200078e00ff */
[----:B------:R-:W-:Y:S02]  /*3560*/  VIMNMX R17, PT, PT, R17, 0x46a00000, PT ;  /* 0x46a0000011117848 */ /* 0x000fe40003fe0100 */
[----:B------:R-:W-:-:S05]  /*3570*/  SEL R0, R0, 0x63400000, !P0 ;  /* 0x6340000000007807 */ /* 0x000fca0004000000 */
[----:B------:R-:W-:-:S04]  /*3580*/  IMAD.IADD R0, R17, 0x1, -R0 ;  /* 0x0000000111007824 */ /* 0x000fc800078e0a00 */
[----:B------:R-:W-:-:S06]  /*3590*/  VIADD R19, R0, 0x7fe00000 ;  /* 0x7fe0000000137836 */ /* 0x000fcc0000000000 */
[----:B------:R-:W-:-:S10]  /*35a0*/  DMUL R20, R12, R18 ;  /* 0x000000120c147228 */ /* 0x000fd40000000000 */
[----:B------:R-:W-:-:S13]  /*35b0*/  FSETP.GTU.AND P0, PT, |R21|, 1.469367938527859385e-39, PT ;  /* 0x001000001500780b */ /* 0x000fda0003f0c200 */
[----:B------:R-:W-:Y:S05]  /*35c0*/  @P0 BRA `(.L_x_50) ;  /* 0x0000000000940947 */ /* 0x000fea0003800000 */
[----:B------:R-:W-:-:S06]  /*35d0*/  DFMA R22, R12, -R24, R22 ;  /* 0x800000180c16722b */ /* 0x000fcc0000000016 */
[----:B------:R-:W-:-:S04]  /*35e0*/  IMAD.MOV.U32 R22, RZ, RZ, RZ ;  /* 0x000000ffff167224 */ /* 0x000fc800078e00ff */
[C---:B------:R-:W-:Y:S02]  /*35f0*/  FSETP.NEU.AND P0, PT, R23.reuse, RZ, PT ;  /* 0x000000ff1700720b */ /* 0x040fe40003f0d000 */
[----:B------:R-:W-:-:S04]  /*3600*/  LOP3.LUT R15, R23, 0x80000000, R15, 0x48, !PT ;  /* 0x80000000170f7812 */ /* 0x000fc800078e480f */
[----:B------:R-:W-:-:S07]  /*3610*/  LOP3.LUT R23, R15, R19, RZ, 0xfc, !PT ;  /* 0x000000130f177212 */ /* 0x000fce00078efcff */
[----:B------:R-:W-:Y:S05]  /*3620*/  @!P0 BRA `(.L_x_50) ;  /* 0x00000000007c8947 */ /* 0x000fea0003800000 */
[----:B------:R-:W-:Y:S01]  /*3630*/  IMAD.MOV R19, RZ, RZ, -R0 ;  /* 0x000000ffff137224 */ /* 0x000fe200078e0a00 */
[----:B------:R-:W-:Y:S01]  /*3640*/  IADD3 R11, PT, PT, -R0, -0x43300000, RZ ;  /* 0xbcd00000000b7810 */ /* 0x000fe20007ffe1ff */
[----:B------:R-:W-:-:S06]  /*3650*/  IMAD.MOV.U32 R18, RZ, RZ, RZ ;  /* 0x000000ffff127224 */ /* 0x000fcc00078e00ff */
[----:B------:R-:W-:Y:S02]  /*3660*/  DFMA R18, R20, -R18, R12 ;  /* 0x800000121412722b */ /* 0x000fe4000000000c */
[----:B------:R-:W-:-:S08]  /*3670*/  DMUL.RP R12, R12, R22 ;  /* 0x000000160c0c7228 */ /* 0x000fd00000008000 */
[----:B------:R-:W-:Y:S02]  /*3680*/  FSETP.NEU.AND P0, PT, |R19|, R11, PT ;  /* 0x0000000b1300720b */ /* 0x000fe40003f0d200 */
[----:B------:R-:W-:Y:S02]  /*3690*/  LOP3.LUT R15, R13, R15, RZ, 0x3c, !PT ;  /* 0x0000000f0d0f7212 */ /* 0x000fe400078e3cff */
[----:B------:R-:W-:Y:S02]  /*36a0*/  FSEL R20, R12, R20, !P0 ;  /* 0x000000140c147208 */ /* 0x000fe40004000000 */
[----:B------:R-:W-:Y:S01]  /*36b0*/  FSEL R21, R15, R21, !P0 ;  /* 0x000000150f157208 */ /* 0x000fe20004000000 */
[----:B------:R-:W-:Y:S06]  /*36c0*/  BRA `(.L_x_50) ;  /* 0x0000000000547947 */ /* 0x000fec0003800000 */
.L_x_49:
[----:B------:R-:W-:-:S14]  /*36d0*/  DSETP.NAN.AND P0, PT, R26, R26, PT ;  /* 0x0000001a1a00722a */ /* 0x000fdc0003f08000 */
[----:B------:R-:W-:Y:S05]  /*36e0*/  @P0 BRA `(.L_x_51) ;  /* 0x0000000000440947 */ /* 0x000fea0003800000 */
[----:B------:R-:W-:-:S14]  /*36f0*/  DSETP.NAN.AND P0, PT, R14, R14, PT ;  /* 0x0000000e0e00722a */ /* 0x000fdc0003f08000 */
[----:B------:R-:W-:Y:S05]  /*3700*/  @P0 BRA `(.L_x_52) ;  /* 0x0000000000300947 */ /* 0x000fea0003800000 */
[----:B------:R-:W-:Y:S01]  /*3710*/  ISETP.NE.AND P0, PT, R17, R18, PT ;  /* 0x000000121100720c */ /* 0x000fe20003f05270 */
[----:B------:R-:W-:Y:S02]  /*3720*/  IMAD.MOV.U32 R20, RZ, RZ, 0x0 ;  /* 0x00000000ff147424 */ /* 0x000fe400078e00ff */
[----:B------:R-:W-:-:S10]  /*3730*/  IMAD.MOV.U32 R21, RZ, RZ, -0x80000 ;  /* 0xfff80000ff157424 */ /* 0x000fd400078e00ff */
[----:B------:R-:W-:Y:S05]  /*3740*/  @!P0 BRA `(.L_x_50) ;  /* 0x0000000000348947 */ /* 0x000fea0003800000 */
[----:B------:R-:W-:Y:S02]  /*3750*/  ISETP.NE.AND P0, PT, R17, 0x7ff00000, PT ;  /* 0x7ff000001100780c */ /* 0x000fe40003f05270 */
[----:B------:R-:W-:Y:S02]  /*3760*/  LOP3.LUT R21, R27, 0x80000000, R15, 0x48, !PT ;  /* 0x800000001b157812 */ /* 0x000fe400078e480f */
[----:B------:R-:W-:-:S13]  /*3770*/  ISETP.EQ.OR P0, PT, R18, RZ, !P0 ;  /* 0x000000ff1200720c */ /* 0x000fda0004702670 */
[----:B------:R-:W-:Y:S01]  /*3780*/  @P0 LOP3.LUT R0, R21, 0x7ff00000, RZ, 0xfc, !PT ;  /* 0x7ff0000015000812 */ /* 0x000fe200078efcff */
[----:B------:R-:W-:Y:S02]  /*3790*/  @!P0 IMAD.MOV.U32 R20, RZ, RZ, RZ ;  /* 0x000000ffff148224 */ /* 0x000fe400078e00ff */
[----:B------:R-:W-:Y:S02]  /*37a0*/  @P0 IMAD.MOV.U32 R20, RZ, RZ, RZ ;  /* 0x000000ffff140224 */ /* 0x000fe400078e00ff */
[----:B------:R-:W-:Y:S01]  /*37b0*/  @P0 IMAD.MOV.U32 R21, RZ, RZ, R0 ;  /* 0x000000ffff150224 */ /* 0x000fe200078e0000 */
[----:B------:R-:W-:Y:S06]  /*37c0*/  BRA `(.L_x_50) ;  /* 0x0000000000147947 */ /* 0x000fec0003800000 */
.L_x_52:
[----:B------:R-:W-:Y:S01]  /*37d0*/  LOP3.LUT R21, R15, 0x80000, RZ, 0xfc, !PT ;  /* 0x000800000f157812 */ /* 0x000fe200078efcff */
[----:B------:R-:W-:Y:S01]  /*37e0*/  IMAD.MOV.U32 R20, RZ, RZ, R14 ;  /* 0x000000ffff147224 */ /* 0x000fe200078e000e */
[----:B------:R-:W-:Y:S06]  /*37f0*/  BRA `(.L_x_50) ;  /* 0x0000000000087947 */ /* 0x000fec0003800000 */
.L_x_51:
[----:B------:R-:W-:Y:S01]  /*3800*/  LOP3.LUT R21, R27, 0x80000, RZ, 0xfc, !PT ;  /* 0x000800001b157812 */ /* 0x000fe200078efcff */
[----:B------:R-:W-:-:S07]  /*3810*/  IMAD.MOV.U32 R20, RZ, RZ, R26 ;  /* 0x000000ffff147224 */ /* 0x000fce00078e001a */
.L_x_50:
[----:B------:R-:W-:Y:S05]  /*3820*/  BSYNC.RECONVERGENT B2 ;  /* 0x0000000000027941 */ /* 0x000fea0003800200 */
.L_x_48:
[----:B------:R-:W-:Y:S02]  /*3830*/  IMAD.MOV.U32 R17, RZ, RZ, 0x0 ;  /* 0x00000000ff117424 */ /* 0x000fe400078e00ff */
[----:B------:R-:W-:Y:S02]  /*3840*/  IMAD.MOV.U32 R12, RZ, RZ, R20 ;  /* 0x000000ffff0c7224 */ /* 0x000fe400078e0014 */
[----:B------:R-:W-:Y:S01]  /*3850*/  IMAD.MOV.U32 R13, RZ, RZ, R21 ;  /* 0x000000ffff0d7224 */ /* 0x000fe200078e0015 */
[----:B------:R-:W-:Y:S06]  /*3860*/  RET.REL.NODEC R16 `(_Z17likelihood_kernelPdS_S_S_S_PiS0_S_PhS_S_iiiiiiS0_S_) ;  /* 0xffffffc410e47950 */ /* 0x000fec0003c3ffff */
        .type           $_Z17likelihood_kernelPdS_S_S_S_PiS0_S_PhS_S_iiiiiiS0_S_$__internal_accurate_pow,@function
        .size           $_Z17likelihood_kernelPdS_S_S_S_PiS0_S_PhS_S_iiiiiiS0_S_$__internal_accurate_pow,(.L_x_94 - $_Z17likelihood_kernelPdS_S_S_S_PiS0_S_PhS_S_iiiiiiS0_S_$__internal_accurate_pow)
$_Z17likelihood_kernelPdS_S_S_S_PiS0_S_PhS_S_iiiiiiS0_S_$__internal_accurate_pow:
[----:B------:R-:W-:Y:S01]  /*3870*/  ISETP.GT.U32.AND P0, PT, R11, 0xfffff, PT ;  /* 0x000fffff0b00780c */ /* 0x000fe20003f04070 */
[--C-:B------:R-:W-:Y:S01]  /*3880*/  IMAD.MOV.U32 R13, RZ, RZ, R11.reuse ;  /* 0x000000ffff0d7224 */ /* 0x100fe200078e000b */
[----:B------:R-:W-:Y:S01]  /*3890*/  UMOV UR4, 0x7d2cafe2 ;  /* 0x7d2cafe200047882 */ /* 0x000fe20000000000 */
[----:B------:R-:W-:Y:S01]  /*38a0*/  IMAD.MOV.U32 R16, RZ, RZ, 0x41ad3b5a ;  /* 0x41ad3b5aff107424 */ /* 0x000fe200078e00ff */
[----:B------:R-:W-:Y:S01]  /*38b0*/  UMOV UR5, 0x3eb0f5ff ;  /* 0x3eb0f5ff00057882 */ /* 0x000fe20000000000 */
[----:B------:R-:W-:Y:S01]  /*38c0*/  IMAD.MOV.U32 R17, RZ, RZ, 0x3ed0f5d2 ;  /* 0x3ed0f5d2ff117424 */ /* 0x000fe200078e00ff */
[----:B------:R-:W-:Y:S01]  /*38d0*/  SHF.R.U32.HI R11, RZ, 0x14, R11 ;  /* 0x00000014ff0b7819 */ /* 0x000fe2000001160b */
[----:B------:R-:W-:Y:S01]  /*38e0*/  UMOV UR8, 0x3b39803f ;  /* 0x3b39803f00087882 */ /* 0x000fe20000000000 */
[----:B------:R-:W-:-:S05]  /*38f0*/  UMOV UR9, 0x3c7abc9e ;  /* 0x3c7abc9e00097882 */ /* 0x000fca0000000000 */
[----:B------:R-:W-:-:S10]  /*3900*/  @!P0 DMUL R22, R12, 1.80143985094819840000e+16 ;  /* 0x435000000c168828 */ /* 0x000fd40000000000 */
[----:B------:R-:W-:Y:S01]  /*3910*/  @!P0 IMAD.MOV.U32 R13, RZ, RZ, R23 ;  /* 0x000000ffff0d8224 */ /* 0x000fe200078e0017 */
[----:B------:R-:W-:Y:S01]  /*3920*/  @!P0 LEA.HI R11, R23, 0xffffffca, RZ, 0xc ;  /* 0xffffffca170b8811 */ /* 0x000fe200078f60ff */
[----:B------:R-:W-:-:S03]  /*3930*/  @!P0 IMAD.MOV.U32 R12, RZ, RZ, R22 ;  /* 0x000000ffff0c8224 */ /* 0x000fc600078e0016 */
[----:B------:R-:W-:Y:S01]  /*3940*/  LOP3.LUT R13, R13, 0x800fffff, RZ, 0xc0, !PT ;  /* 0x800fffff0d0d7812 */ /* 0x000fe200078ec0ff */
[----:B------:R-:W-:-:S03]  /*3950*/  IMAD.MOV.U32 R14, RZ, RZ, R12 ;  /* 0x000000ffff0e7224 */ /* 0x000fc600078e000c */
[----:B------:R-:W-:-:S04]  /*3960*/  LOP3.LUT R13, R13, 0x3ff00000, RZ, 0xfc, !PT ;  /* 0x3ff000000d0d7812 */ /* 0x000fc800078efcff */
[----:B------:R-:W-:Y:S01]  /*3970*/  ISETP.GE.U32.AND P2, PT, R13, 0x3ff6a09f, PT ;  /* 0x3ff6a09f0d00780c */ /* 0x000fe20003f46070 */
[----:B------:R-:W-:-:S12]  /*3980*/  IMAD.MOV.U32 R15, RZ, RZ, R13 ;  /* 0x000000ffff0f7224 */ /* 0x000fd800078e000d */
[----:B------:R-:W-:-:S04]  /*3990*/  @P2 VIADD R12, R15, 0xfff00000 ;  /* 0xfff000000f0c2836 */ /* 0x000fc80000000000 */
[----:B------:R-:W-:Y:S02]  /*39a0*/  @P2 IMAD.MOV.U32 R15, RZ, RZ, R12 ;  /* 0x000000ffff0f2224 */ /* 0x000fe400078e000c */
[----:B------:R-:W-:-:S04]  /*39b0*/  IMAD.MOV.U32 R12, RZ, RZ, RZ ;  /* 0x000000ffff0c7224 */ /* 0x000fc800078e00ff */
[C---:B------:R-:W-:Y:S02]  /*39c0*/  DADD R20, R14.reuse, 1 ;  /* 0x3ff000000e147429 */ /* 0x040fe40000000000 */
[----:B------:R-:W-:-:S04]  /*39d0*/  DADD R14, R14, -1 ;  /* 0xbff000000e0e7429 */ /* 0x000fc80000000000 */
[----:B------:R-:W0:Y:S02]  /*39e0*/  MUFU.RCP64H R13, R21 ;  /* 0x00000015000d7308 */ /* 0x000e240000001800 */
[----:B0-----:R-:W-:-:S08]  /*39f0*/  DFMA R18, -R20, R12, 1 ;  /* 0x3ff000001412742b */ /* 0x001fd0000000010c */
[----:B------:R-:W-:-:S08]  /*3a00*/  DFMA R18, R18, R18, R18 ;  /* 0x000000121212722b */ /* 0x000fd00000000012 */
[----:B------:R-:W-:-:S08]  /*3a10*/  DFMA R18, R12, R18, R12 ;  /* 0x000000120c12722b */ /* 0x000fd0000000000c */
[----:B------:R-:W-:-:S08]  /*3a20*/  DMUL R12, R14, R18 ;  /* 0x000000120e0c7228 */ /* 0x000fd00000000000 */
[----:B------:R-:W-:-:S08]  /*3a30*/  DFMA R12, R14, R18, R12 ;  /* 0x000000120e0c722b */ /* 0x000fd0000000000c */
[----:B------:R-:W-:-:S08]  /*3a40*/  DMUL R24, R12, R12 ;  /* 0x0000000c0c187228 */ /* 0x000fd00000000000 */
[----:B------:R-:W-:Y:S01]  /*3a50*/  DFMA R16, R24, UR4, R16 ;  /* 0x0000000418107c2b */ /* 0x000fe20008000010 */
[----:B------:R-:W-:Y:S01]  /*3a60*/  UMOV UR4, 0x75488a3f ;  /* 0x75488a3f00047882 */ /* 0x000fe20000000000 */
[----:B------:R-:W-:-:S06]  /*3a70*/  UMOV UR5, 0x3ef3b20a ;  /* 0x3ef3b20a00057882 */ /* 0x000fcc0000000000 */
[----:B------:R-:W-:Y:S01]  /*3a80*/  DFMA R20, R24, R16, UR4 ;  /* 0x0000000418147e2b */ /* 0x000fe20008000010 */
[----:B------:R-:W-:Y:S01]  /*3a90*/  UMOV UR4, 0xe4faecd5 ;  /* 0xe4faecd500047882 */ /* 0x000fe20000000000 */
[----:B------:R-:W-:Y:S01]  /*3aa0*/  UMOV UR5, 0x3f1745cd ;  /* 0x3f1745cd00057882 */ /* 0x000fe20000000000 */
[----:B------:R-:W-:-:S05]  /*3ab0*/  DADD R16, R14, -R12 ;  /* 0x000000000e107229 */ /* 0x000fca000000080c */
[----:B------:R-:W-:Y:S01]  /*3ac0*/  DFMA R20, R24, R20, UR4 ;  /* 0x0000000418147e2b */ /* 0x000fe20008000014 */
[----:B------:R-:W-:Y:S01]  /*3ad0*/  UMOV UR4, 0x258a578b ;  /* 0x258a578b00047882 */ /* 0x000fe20000000000 */
[----:B------:R-:W-:Y:S01]  /*3ae0*/  UMOV UR5, 0x3f3c71c7 ;  /* 0x3f3c71c700057882 */ /* 0x000fe20000000000 */
[----:B------:R-:W-:-:S05]  /*3af0*/  DADD R16, R16, R16 ;  /* 0x0000000010107229 */ /* 0x000fca0000000010 */
[----:B------:R-:W-:Y:S01]  /*3b00*/  DFMA R20, R24, R20, UR4 ;  /* 0x0000000418147e2b */ /* 0x000fe20008000014 */
[----:B------:R-:W-:Y:S01]  /*3b10*/  UMOV UR4, 0x9242b910 ;  /* 0x9242b91000047882 */ /* 0x000fe20000000000 */
[----:B------:R-:W-:Y:S01]  /*3b20*/  UMOV UR5, 0x3f624924 ;  /* 0x3f62492400057882 */ /* 0x000fe20000000000 */
[----:B------:R-:W-:-:S05]  /*3b30*/  DFMA R16, R14, -R12, R16 ;  /* 0x8000000c0e10722b */ /* 0x000fca0000000010 */
[----:B------:R-:W-:Y:S01]  /*3b40*/  DFMA R20, R24, R20, UR4 ;  /* 0x0000000418147e2b */ /* 0x000fe20008000014 */
[----:B------:R-:W-:Y:S01]  /*3b50*/  UMOV UR4, 0x99999dfb ;  /* 0x99999dfb00047882 */ /* 0x000fe20000000000 */
[----:B------:R-:W-:Y:S01]  /*3b60*/  UMOV UR5, 0x3f899999 ;  /* 0x3f89999900057882 */ /* 0x000fe20000000000 */
[----:B------:R-:W-:-:S05]  /*3b70*/  DMUL R16, R18, R16 ;  /* 0x0000001012107228 */ /* 0x000fca0000000000 */
[----:B------:R-:W-:Y:S01]  /*3b80*/  DFMA R20, R24, R20, UR4 ;  /* 0x0000000418147e2b */ /* 0x000fe20008000014 */
[----:B------:R-:W-:Y:S01]  /*3b90*/  UMOV UR4, 0x55555555 ;  /* 0x5555555500047882 */ /* 0x000fe20000000000 */
[----:B------:R-:W-:-:S03]  /*3ba0*/  UMOV UR5, 0x3fb55555 ;  /* 0x3fb5555500057882 */ /* 0x000fc60000000000 */
[----:B------:R-:W-:Y:S02]  /*3bb0*/  VIADD R23, R17, 0x100000 ;  /* 0x0010000011177836 */ /* 0x000fe40000000000 */
[----:B------:R-:W-:Y:S01]  /*3bc0*/  IMAD.MOV.U32 R22, RZ, RZ, R16 ;  /* 0x000000ffff167224 */ /* 0x000fe200078e0010 */
[----:B------:R-:W-:-:S08]  /*3bd0*/  DFMA R14, R24, R20, UR4 ;  /* 0x00000004180e7e2b */ /* 0x000fd00008000014 */
[----:B------:R-:W-:Y:S01]  /*3be0*/  DADD R18, -R14, UR4 ;  /* 0x000000040e127e29 */ /* 0x000fe20008000100 */
[----:B------:R-:W-:Y:S01]  /*3bf0*/  UMOV UR4, 0xb9e7b0 ;  /* 0x00b9e7b000047882 */ /* 0x000fe20000000000 */
[----:B------:R-:W-:-:S06]  /*3c00*/  UMOV UR5, 0x3c46a4cb ;  /* 0x3c46a4cb00057882 */ /* 0x000fcc0000000000 */
[----:B------:R-:W-:Y:S02]  /*3c10*/  DFMA R18, R24, R20, R18 ;  /* 0x000000141812722b */ /* 0x000fe40000000012 */
[----:B------:R-:W-:-:S06]  /*3c20*/  DMUL R20, R12, R12 ;  /* 0x0000000c0c147228 */ /* 0x000fcc0000000000 */
[----:B------:R-:W-:Y:S01]  /*3c30*/  DADD R18, R18, -UR4 ;  /* 0x8000000412127e29 */ /* 0x000fe20008000000 */
[----:B------:R-:W-:Y:S01]  /*3c40*/  UMOV UR4, 0x80000000 ;  /* 0x8000000000047882 */ /* 0x000fe20000000000 */
[----:B------:R-:W-:Y:S01]  /*3c50*/  DFMA R24, R12, R12, -R20 ;  /* 0x0000000c0c18722b */ /* 0x000fe20000000814 */
[----:B------:R-:W-:-:S07]  /*3c60*/  UMOV UR5, 0x43300000 ;  /* 0x4330000000057882 */ /* 0x000fce0000000000 */
[C---:B------:R-:W-:Y:S02]  /*3c70*/  DFMA R22, R12.reuse, R22, R24 ;  /* 0x000000160c16722b */ /* 0x040fe40000000018 */
[----:B------:R-:W-:-:S08]  /*3c80*/  DMUL R24, R12, R20 ;  /* 0x000000140c187228 */ /* 0x000fd00000000000 */
[----:B------:R-:W-:-:S08]  /*3c90*/  DFMA R26, R12, R20, -R24 ;  /* 0x000000140c1a722b */ /* 0x000fd00000000818 */
[----:B------:R-:W-:Y:S02]  /*3ca0*/  DFMA R26, R16, R20, R26 ;  /* 0x00000014101a722b */ /* 0x000fe4000000001a */
[----:B------:R-:W-:-:S06]  /*3cb0*/  DADD R20, R14, R18 ;  /* 0x000000000e147229 */ /* 0x000fcc0000000012 */
[----:B------:R-:W-:Y:S02]  /*3cc0*/  DFMA R22, R12, R22, R26 ;  /* 0x000000160c16722b */ /* 0x000fe4000000001a */
[----:B------:R-:W-:-:S08]  /*3cd0*/  DADD R26, R14, -R20 ;  /* 0x000000000e1a7229 */ /* 0x000fd00000000814 */
[----:B------:R-:W-:Y:S02]  /*3ce0*/  DADD R26, R18, R26 ;  /* 0x00000000121a7229 */ /* 0x000fe4000000001a */
[----:B------:R-:W-:-:S08]  /*3cf0*/  DMUL R18, R20, R24 ;  /* 0x0000001814127228 */ /* 0x000fd00000000000 */
[----:B------:R-:W-:-:S08]  /*3d00*/  DFMA R14, R20, R24, -R18 ;  /* 0x00000018140e722b */ /* 0x000fd00000000812 */
[----:B------:R-:W-:-:S08]  /*3d10*/  DFMA R14, R20, R22, R14 ;  /* 0x00000016140e722b */ /* 0x000fd0000000000e */
[----:B------:R-:W-:-:S08]  /*3d20*/  DFMA R26, R26, R24, R14 ;  /* 0x000000181a1a722b */ /* 0x000fd0000000000e */
[----:B------:R-:W-:-:S08]  /*3d30*/  DADD R20, R18, R26 ;  /* 0x0000000012147229 */ /* 0x000fd0000000001a */
[--C-:B------:R-:W-:Y:S02]  /*3d40*/  DADD R14, R12, R20.reuse ;  /* 0x000000000c0e7229 */ /* 0x100fe40000000014 */
[----:B------:R-:W-:-:S06]  /*3d50*/  DADD R18, R18, -R20 ;  /* 0x0000000012127229 */ /* 0x000fcc0000000814 */
[----:B------:R-:W-:Y:S02]  /*3d60*/  DADD R12, R12, -R14 ;  /* 0x000000000c0c7229 */ /* 0x000fe4000000080e */
[----:B------:R-:W-:-:S06]  /*3d70*/  DADD R18, R26, R18 ;  /* 0x000000001a127229 */ /* 0x000fcc0000000012 */
[----:B------:R-:W-:-:S08]  /*3d80*/  DADD R12, R20, R12 ;  /* 0x00000000140c7229 */ /* 0x000fd0000000000c */
[----:B------:R-:W-:Y:S01]  /*3d90*/  DADD R18, R18, R12 ;  /* 0x0000000012127229 */ /* 0x000fe2000000000c */
[C---:B------:R-:W-:Y:S02]  /*3da0*/  VIADD R12, R11.reuse, 0xfffffc01 ;  /* 0xfffffc010b0c7836 */ /* 0x040fe40000000000 */
[----:B------:R-:W-:Y:S02]  /*3db0*/  @P2 VIADD R12, R11, 0xfffffc02 ;  /* 0xfffffc020b0c2836 */ /* 0x000fe40000000000 */
[----:B------:R-:W-:-:S03]  /*3dc0*/  IMAD.MOV.U32 R13, RZ, RZ, 0x43300000 ;  /* 0x43300000ff0d7424 */ /* 0x000fc600078e00ff */
[----:B------:R-:W-:Y:S01]  /*3dd0*/  DADD R16, R16, R18 ;  /* 0x0000000010107229 */ /* 0x000fe20000000012 */
[----:B------:R-:W-:-:S06]  /*3de0*/  LOP3.LUT R12, R12, 0x80000000, RZ, 0x3c, !PT ;  /* 0x800000000c0c7812 */ /* 0x000fcc00078e3cff */
[----:B------:R-:W-:Y:S01]  /*3df0*/  DADD R18, R12, -UR4 ;  /* 0x800000040c127e29 */ /* 0x000fe20008000000 */
[----:B------:R-:W-:Y:S01]  /*3e00*/  UMOV UR4, 0xfefa39ef ;  /* 0xfefa39ef00047882 */ /* 0x000fe20000000000 */
[----:B------:R-:W-:Y:S01]  /*3e10*/  DADD R20, R14, R16 ;  /* 0x000000000e147229 */ /* 0x000fe20000000010 */
[----:B------:R-:W-:-:S07]  /*3e20*/  UMOV UR5, 0x3fe62e42 ;  /* 0x3fe62e4200057882 */ /* 0x000fce0000000000 */
[--C-:B------:R-:W-:Y:S02]  /*3e30*/  DFMA R12, R18, UR4, R20.reuse ;  /* 0x00000004120c7c2b */ /* 0x100fe40008000014 */
[----:B------:R-:W-:-:S06]  /*3e40*/  DADD R22, R14, -R20 ;  /* 0x000000000e167229 */ /* 0x000fcc0000000814 */
[----:B------:R-:W-:Y:S02]  /*3e50*/  DFMA R14, R18, -UR4, R12 ;  /* 0x80000004120e7c2b */ /* 0x000fe4000800000c */
[----:B------:R-:W-:-:S06]  /*3e60*/  DADD R22, R16, R22 ;  /* 0x0000000010167229 */ /* 0x000fcc0000000016 */
[----:B------:R-:W-:Y:S01]  /*3e70*/  DADD R14, -R20, R14 ;  /* 0x00000000140e7229 */ /* 0x000fe2000000010e */
[----:B------:R-:W-:Y:S02]  /*3e80*/  IMAD.MOV.U32 R20, RZ, RZ, 0x652b82fe ;  /* 0x652b82feff147424 */ /* 0x000fe400078e00ff */
[----:B------:R-:W-:-:S05]  /*3e90*/  IMAD.MOV.U32 R21, RZ, RZ, 0x3ff71547 ;  /* 0x3ff71547ff157424 */ /* 0x000fca00078e00ff */
[----:B------:R-:W-:-:S08]  /*3ea0*/  DADD R14, R22, -R14 ;  /* 0x00000000160e7229 */ /* 0x000fd0000000080e */
[----:B------:R-:W-:-:S08]  /*3eb0*/  DFMA R18, R18, UR8, R14 ;  /* 0x0000000812127c2b */ /* 0x000fd0000800000e */
[----:B------:R-:W-:-:S08]  /*3ec0*/  DADD R14, R12, R18 ;  /* 0x000000000c0e7229 */ /* 0x000fd00000000012 */
[----:B------:R-:W-:Y:S02]  /*3ed0*/  DADD R16, R12, -R14 ;  /* 0x000000000c107229 */ /* 0x000fe4000000080e */
[----:B------:R-:W-:-:S06]  /*3ee0*/  DMUL R12, R14, 2 ;  /* 0x400000000e0c7828 */ /* 0x000fcc0000000000 */
[----:B------:R-:W-:Y:S02]  /*3ef0*/  DADD R16, R18, R16 ;  /* 0x0000000012107229 */ /* 0x000fe40000000010 */
[----:B------:R-:W-:-:S08]  /*3f00*/  DFMA R14, R14, 2, -R12 ;  /* 0x400000000e0e782b */ /* 0x000fd0000000080c */
[----:B------:R-:W-:-:S08]  /*3f10*/  DFMA R16, R16, 2, R14 ;  /* 0x400000001010782b */ /* 0x000fd0000000000e */
[----:B------:R-:W-:-:S08]  /*3f20*/  DADD R22, R12, R16 ;  /* 0x000000000c167229 */ /* 0x000fd00000000010 */
[----:B------:R-:W-:Y:S02]  /*3f30*/  DFMA R20, R22, R20, 6.75539944105574400000e+15 ;  /* 0x433800001614742b */ /* 0x000fe40000000014 */
[----:B------:R-:W-:Y:S01]  /*3f40*/  FSETP.GEU.AND P0, PT, |R23|, 4.1917929649353027344, PT ;  /* 0x4086232b1700780b */ /* 0x000fe20003f0e200 */
[----:B------:R-:W-:-:S05]  /*3f50*/  DADD R12, R12, -R22 ;  /* 0x000000000c0c7229 */ /* 0x000fca0000000816 */
[----:B------:R-:W-:-:S03]  /*3f60*/  DADD R14, R20, -6.75539944105574400000e+15 ;  /* 0xc3380000140e7429 */ /* 0x000fc60000000000 */
[----:B------:R-:W-:-:S05]  /*3f70*/  DADD R16, R16, R12 ;  /* 0x0000000010107229 */ /* 0x000fca000000000c */
        /* <DEDUP_REMOVED lines=8> */
[----:B------:R-:W-:Y:S01]  /*4000*/  DFMA R14, R18, UR4, R14 ;  /* 0x00000004120e7c2b */ /* 0x000fe2000800000e */
        /* <DEDUP_REMOVED lines=28> */
[----:B------:R-:W-:Y:S06]  /*41d0*/  @!P0 BRA `(.L_x_53) ;  /* 0x0000000000308947 */ /* 0x000fec0003800000 */
[----:B------:R-:W-:Y:S01]  /*41e0*/  FSETP.GEU.AND P2, PT, |R23|, 4.2275390625, PT ;  /* 0x408748001700780b */ /* 0x000fe20003f4e200 */
[C---:B------:R-:W-:Y:S02]  /*41f0*/  DADD R18, R22.reuse, +INF ;  /* 0x7ff0000016127429 */ /* 0x040fe40000000000 */
[----:B------:R-:W-:-:S08]  /*4200*/  DSETP.GEU.AND P0, PT, R22, RZ, PT ;  /* 0x000000ff1600722a */ /* 0x000fd00003f0e000 */
[----:B------:R-:W-:Y:S02]  /*4210*/  FSEL R18, R18, RZ, P0 ;  /* 0x000000ff12127208 */ /* 0x000fe40000000000 */
[----:B------:R-:W-:Y:S02]  /*4220*/  @!P2 LEA.HI R12, R20, R20, RZ, 0x1 ;  /* 0x00000014140ca211 */ /* 0x000fe400078f08ff */
[----:B------:R-:W-:Y:S02]  /*4230*/  FSEL R19, R19, RZ, P0 ;  /* 0x000000ff13137208 */ /* 0x000fe40000000000 */
[----:B------:R-:W-:-:S05]  /*4240*/  @!P2 SHF.R.S32.HI R12, RZ, 0x1, R12 ;  /* 0x00000001ff0ca819 */ /* 0x000fca000001140c */
[----:B------:R-:W-:Y:S02]  /*4250*/  @!P2 IMAD.IADD R11, R20, 0x1, -R12 ;  /* 0x00000001140ba824 */ /* 0x000fe400078e0a0c */
[----:B------:R-:W-:Y:S02]  /*4260*/  @!P2 IMAD R15, R12, 0x100000, R15 ;  /* 0x001000000c0fa824 */ /* 0x000fe400078e020f */
[----:B------:R-:W-:Y:S01]  /*4270*/  @!P2 IMAD.MOV.U32 R12, RZ, RZ, RZ ;  /* 0x000000ffff0ca224 */ /* 0x000fe200078e00ff */
[----:B------:R-:W-:-:S06]  /*4280*/  @!P2 LEA R13, R11, 0x3ff00000, 0x14 ;  /* 0x3ff000000b0da811 */ /* 0x000fcc00078ea0ff */
[----:B------:R-:W-:-:S11]  /*4290*/  @!P2 DMUL R18, R14, R12 ;  /* 0x0000000c0e12a228 */ /* 0x000fd60000000000 */
.L_x_53:
[----:B------:R-:W-:Y:S01]  /*42a0*/  DFMA R16, R16, R18, R18 ;  /* 0x000000121010722b */ /* 0x000fe20000000012 */
[----:B------:R-:W-:Y:S01]  /*42b0*/  IMAD.MOV.U32 R14, RZ, RZ, R28 ;  /* 0x000000ffff0e7224 */ /* 0x000fe200078e001c */
[----:B------:R-:W-:Y:S01]  /*42c0*/  DSETP.NEU.AND P0, PT, |R18|, +INF , PT ;  /* 0x7ff000001200742a */ /* 0x000fe20003f0d200 */
[----:B------:R-:W-:-:S07]  /*42d0*/  IMAD.MOV.U32 R15, RZ, RZ, 0x0 ;  /* 0x00000000ff0f7424 */ /* 0x000fce00078e00ff */
[----:B------:R-:W-:Y:S02]  /*42e0*/  FSEL R12, R18, R16, !P0 ;  /* 0x00000010120c7208 */ /* 0x000fe40004000000 */
[----:B------:R-:W-:Y:S01]  /*42f0*/  FSEL R11, R19, R17, !P0 ;  /* 0x00000011130b7208 */ /* 0x000fe20004000000 */
[----:B------:R-:W-:Y:S06]  /*4300*/  RET.REL.NODEC R14 `(_Z17likelihood_kernelPdS_S_S_S_PiS0_S_PhS_S_iiiiiiS0_S_) ;  /* 0xffffffbc0e3c7950 */ /* 0x000fec0003c3ffff */
.L_x_54:
[----:B------:R-:W-:-:S00]  /*4310*/  BRA `(.L_x_54) ;  /* 0xfffffffc00fc7947 */ /* 0x000fc0000383ffff */
[----:B------:R-:W-:-:S00]  /*4320*/  NOP ;  /* 0x0000000000007918 */ /* 0x000fc00000000000 */
        /* <DEDUP_REMOVED lines=13> */
.L_x_94:


//--------------------- .text._Z25normalize_weights_kernel2PdS_S_Pii --------------------------
	.section	.text._Z25normalize_weights_kernel2PdS_S_Pii,"ax",@progbits
	.align	128
        .global         _Z25normalize_weights_kernel2PdS_S_Pii
        .type           _Z25normalize_weights_kernel2PdS_S_Pii,@function
        .size           _Z25normalize_weights_kernel2PdS_S_Pii,(.L_x_96 - _Z25normalize_weights_kernel2PdS_S_Pii)
        .other          _Z25normalize_weights_kernel2PdS_S_Pii,@"STO_CUDA_ENTRY STV_DEFAULT"
_Z25normalize_weights_kernel2PdS_S_Pii:
.text._Z25normalize_weights_kernel2PdS_S_Pii:
[----:B------:R-:W-:Y:S01]  /*0000*/  LDC R1, c[0x0][0x37c] ;  /* 0x0000df00ff017b82 */ /* 0x000fe20000000800 */
[----:B------:R-:W0:Y:S07]  /*0010*/  S2R R4, SR_TID.X ;  /* 0x0000000000047919 */ /* 0x000e2e0000002100 */
[----:B------:R-:W0:Y:S01]  /*0020*/  S2UR UR4, SR_CTAID.X ;  /* 0x00000000000479c3 */ /* 0x000e220000002500 */
[----:B------:R-:W1:Y:S01]  /*0030*/  LDCU.64 UR10, c[0x0][0x358] ;  /* 0x00006b00ff0a77ac */ /* 0x000e620008000a00 */
[----:B------:R-:W-:Y:S06]  /*0040*/  BSSY.RECONVERGENT B0, `(.L_x_55) ;  /* 0x00000e7000007945 */ /* 0x000fec0003800200 */
[----:B------:R-:W0:Y:S02]  /*0050*/  LDC R3, c[0x0][0x360] ;  /* 0x0000d800ff037b82 */ /* 0x000e240000000800 */
[----:B0-----:R-:W-:-:S05]  /*0060*/  IMAD R0, R3, UR4, R4 ;  /* 0x0000000403007c24 */ /* 0x001fca000f8e0204 */
[----:B------:R-:W-:-:S13]  /*0070*/  ISETP.NE.AND P0, PT, R0, RZ, PT ;  /* 0x000000ff0000720c */ /* 0x000fda0003f05270 */
[----:B-1----:R-:W-:Y:S05]  /*0080*/  @P0 BRA `(.L_x_56) ;  /* 0x0000000c00880947 */ /* 0x002fea0003800000 */
[----:B------:R-:W0:Y:S01]  /*0090*/  LDC.64 R2, c[0x0][0x380] ;  /* 0x0000e000ff027b82 */ /* 0x000e220000000a00 */
[----:B------:R-:W1:Y:S01]  /*00a0*/  LDCU UR9, c[0x0][0x3a0] ;  /* 0x00007400ff0977ac */ /* 0x000e620008000800 */
[----:B0-----:R-:W2:Y:S06]  /*00b0*/  LDG.E.64 R2, desc[UR10][R2.64] ;  /* 0x0000000a02027981 */ /* 0x001eac000c1e1b00 */
[----:B------:R-:W2:Y:S01]  /*00c0*/  LDC.64 R6, c[0x0][0x388] ;  /* 0x0000e200ff067b82 */ /* 0x000ea20000000a00 */
[----:B-1----:R-:W-:Y:S01]  /*00d0*/  UISETP.GE.AND UP0, UPT, UR9, 0x2, UPT ;  /* 0x000000020900788c */ /* 0x002fe2000bf06270 */
[----:B--2---:R0:W-:Y:S08]  /*00e0*/  STG.E.64 desc[UR10][R6.64], R2 ;  /* 0x0000000206007986 */ /* 0x0041f0000c101b0a */
[----:B------:R-:W-:Y:S05]  /*00f0*/  BRA.U !UP0, `(.L_x_57) ;  /* 0x0000000d08287547 */ /* 0x000fea000b800000 */
[----:B0-----:R-:W0:Y:S01]  /*0100*/  LDC.64 R2, c[0x0][0x388] ;  /* 0x0000e200ff027b82 */ /* 0x001e220000000a00 */
[----:B------:R-:W-:Y:S01]  /*0110*/  UIADD3 UR5, UPT, UPT, UR9, -0x2, URZ ;  /* 0xfffffffe09057890 */ /* 0x000fe2000fffe0ff */
[----:B------:R-:W-:Y:S01]  /*0120*/  IMAD.MOV.U32 R5, RZ, RZ, 0x1 ;  /* 0x00000001ff057424 */ /* 0x000fe200078e00ff */
[----:B------:R-:W-:Y:S02]  /*0130*/  UIADD3 UR4, UPT, UPT, UR9, -0x1, URZ ;  /* 0xffffffff09047890 */ /* 0x000fe4000fffe0ff */
[----:B------:R-:W-:Y:S02]  /*0140*/  UISETP.GE.U32.AND UP0, UPT, UR5, 0xf, UPT ;  /* 0x0000000f0500788c */ /* 0x000fe4000bf06070 */
[----:B------:R-:W-:-:S07]  /*0150*/  ULOP3.LUT UR8, UR4, 0xf, URZ, 0xc0, !UPT ;  /* 0x0000000f04087892 */ /* 0x000fce000f8ec0ff */
[----:B------:R-:W-:Y:S05]  /*0160*/  BRA.U !UP0, `(.L_x_58) ;  /* 0x00000005082c7547 */ /* 0x000fea000b800000 */
[----:B------:R-:W1:Y:S01]  /*0170*/  LDCU.64 UR6, c[0x0][0x380] ;  /* 0x00007000ff0677ac */ /* 0x000e620008000a00 */
[----:B------:R-:W-:Y:S02]  /*0180*/  IMAD.MOV.U32 R6, RZ, RZ, 0x40 ;  /* 0x00000040ff067424 */ /* 0x000fe400078e00ff */
[----:B------:R-:W-:Y:S01]  /*0190*/  IMAD.MOV.U32 R7, RZ, RZ, 0x0 ;  /* 0x00000000ff077424 */ /* 0x000fe200078e00ff */
[----:B------:R-:W-:Y:S01]  /*01a0*/  ULOP3.LUT UR5, UR4, 0xfffffff0, URZ, 0xc0, !UPT ;  /* 0xfffffff004057892 */ /* 0x000fe2000f8ec0ff */
[----:B------:R-:W-:Y:S02]  /*01b0*/  IMAD.MOV.U32 R5, RZ, RZ, RZ ;  /* 0x000000ffff057224 */ /* 0x000fe400078e00ff */
[----:B0-----:R-:W-:Y:S01]  /*01c0*/  IMAD.WIDE.U32 R6, R2, 0x1, R6 ;  /* 0x0000000102067825 */ /* 0x001fe200078e0006 */
[----:B------:R-:W-:-:S03]  /*01d0*/  UIADD3 UR5, UPT, UPT, -UR5, URZ, URZ ;  /* 0x000000ff05057290 */ /* 0x000fc6000fffe1ff */
[----:B------:R-:W-:Y:S01]  /*01e0*/  IMAD.MOV.U32 R12, RZ, RZ, R6 ;  /* 0x000000ffff0c7224 */ /* 0x000fe200078e0006 */
[----:B------:R-:W-:Y:S01]  /*01f0*/  IADD3 R13, PT, PT, R7, R3, RZ ;  /* 0x00000003070d7210 */ /* 0x000fe20007ffe0ff */
[----:B-1----:R-:W-:-:S04]  /*0200*/  UIADD3 UR6, UP0, UPT, UR6, 0x40, URZ ;  /* 0x0000004006067890 */ /* 0x002fc8000ff1e0ff */
[----:B------:R-:W-:Y:S02]  /*0210*/  UIADD3.X UR7, UPT, UPT, URZ, UR7, URZ, UP0, !UPT ;  /* 0x00000007ff077290 */ /* 0x000fe400087fe4ff */
[----:B------:R-:W-:-:S04]  /*0220*/  IMAD.U32 R14, RZ, RZ, UR6 ;  /* 0x00000006ff0e7e24 */ /* 0x000fc8000f8e00ff */
[----:B------:R-:W-:-:S07]  /*0230*/  MOV R15, UR7 ;  /* 0x00000007000f7c02 */ /* 0x000fce0008000f00 */
.L_x_59:
[----:B------:R-:W-:Y:S01]  /*0240*/  IMAD.MOV.U32 R6, RZ, RZ, R14 ;  /* 0x000000ffff067224 */ /* 0x000fe200078e000e */
[----:B--2---:R-:W-:Y:S01]  /*0250*/  MOV R9, R13 ;  /* 0x0000000d00097202 */ /* 0x004fe20000000f00 */
[----:B------:R-:W-:Y:S02]  /*0260*/  IMAD.MOV.U32 R7, RZ, RZ, R15 ;  /* 0x000000ffff077224 */ /* 0x000fe400078e000f */
[----:B------:R-:W-:-:S03]  /*0270*/  IMAD.MOV.U32 R8, RZ, RZ, R12 ;  /* 0x000000ffff087224 */ /* 0x000fc600078e000c */
[----:B------:R-:W2:Y:S04]  /*0280*/  LDG.E.64 R10, desc[UR10][R6.64+-0x38] ;  /* 0xffffc80a060a7981 */ /* 0x000ea8000c1e1b00 */
[----:B------:R-:W2:Y:S02]  /*0290*/  LDG.E.64 R12, desc[UR10][R8.64+-0x40] ;  /* 0xffffc00a080c7981 */ /* 0x000ea4000c1e1b00 */
[----:B--2---:R-:W-:-:S07]  /*02a0*/  DADD R10, R10, R12 ;  /* 0x000000000a0a7229 */ /* 0x004fce000000000c */
[----:B------:R0:W-:Y:S04]  /*02b0*/  STG.E.64 desc[UR10][R8.64+-0x38], R10 ;  /* 0xffffc80a08007986 */ /* 0x0001e8000c101b0a */
[----:B------:R-:W2:Y:S02]  /*02c0*/  LDG.E.64 R12, desc[UR10][R6.64+-0x30] ;  /* 0xffffd00a060c7981 */ /* 0x000ea4000c1e1b00 */
[----:B--2---:R-:W-:-:S07]  /*02d0*/  DADD R12, R10, R12 ;  /* 0x000000000a0c7229 */ /* 0x004fce000000000c */
[----:B------:R1:W-:Y:S04]  /*02e0*/  STG.E.64 desc[UR10][R8.64+-0x30], R12 ;  /* 0xffffd00c08007986 */ /* 0x0003e8000c101b0a */
[----:B------:R-:W2:Y:S02]  /*02f0*/  LDG.E.64 R14, desc[UR10][R6.64+-0x28] ;  /* 0xffffd80a060e7981 */ /* 0x000ea4000c1e1b00 */
[----:B--2---:R-:W-:-:S07]  /*0300*/  DADD R14, R12, R14 ;  /* 0x000000000c0e7229 */ /* 0x004fce000000000e */
[----:B------:R2:W-:Y:S04]  /*0310*/  STG.E.64 desc[UR10][R8.64+-0x28], R14 ;  /* 0xffffd80e08007986 */ /* 0x0005e8000c101b0a */
[----:B------:R-:W3:Y:S02]  /*0320*/  LDG.E.64 R16, desc[UR10][R6.64+-0x20] ;  /* 0xffffe00a06107981 */ /* 0x000ee4000c1e1b00 */
[----:B---3--:R-:W-:-:S07]  /*0330*/  DADD R16, R14, R16 ;  /* 0x000000000e107229 */ /* 0x008fce0000000010 */
[----:B------:R3:W-:Y:S04]  /*0340*/  STG.E.64 desc[UR10][R8.64+-0x20], R16 ;  /* 0xffffe01008007986 */ /* 0x0007e8000c101b0a */
[----:B------:R-:W4:Y:S02]  /*0350*/  LDG.E.64 R18, desc[UR10][R6.64+-0x18] ;  /* 0xffffe80a06127981 */ /* 0x000f24000c1e1b00 */
[----:B----4-:R-:W-:-:S07]  /*0360*/  DADD R18, R16, R18 ;  /* 0x0000000010127229 */ /* 0x010fce0000000012 */
[----:B------:R4:W-:Y:S04]  /*0370*/  STG.E.64 desc[UR10][R8.64+-0x18], R18 ;  /* 0xffffe81208007986 */ /* 0x0009e8000c101b0a */
[----:B0-----:R-:W5:Y:S02]  /*0380*/  LDG.E.64 R10, desc[UR10][R6.64+-0x10] ;  /* 0xfffff00a060a7981 */ /* 0x001f64000c1e1b00 */
[----:B-----5:R-:W-:-:S07]  /*0390*/  DADD R10, R18, R10 ;  /* 0x00000000120a7229 */ /* 0x020fce000000000a */
[----:B------:R0:W-:Y:S04]  /*03a0*/  STG.E.64 desc[UR10][R8.64+-0x10], R10 ;  /* 0xfffff00a08007986 */ /* 0x0001e8000c101b0a */
[----:B-1----:R-:W5:Y:S02]  /*03b0*/  LDG.E.64 R12, desc[UR10][R6.64+-0x8] ;  /* 0xfffff80a060c7981 */ /* 0x002f64000c1e1b00 */
[----:B-----5:R-:W-:-:S07]  /*03c0*/  DADD R12, R10, R12 ;  /* 0x000000000a0c7229 */ /* 0x020fce000000000c */
[----:B------:R1:W-:Y:S04]  /*03d0*/  STG.E.64 desc[UR10][R8.64+-0x8], R12 ;  /* 0xfffff80c08007986 */ /* 0x0003e8000c101b0a */
[----:B--2---:R-:W2:Y:S02]  /*03e0*/  LDG.E.64 R14, desc[UR10][R6.64] ;  /* 0x0000000a060e7981 */ /* 0x004ea4000c1e1b00 */
[----:B--2---:R-:W-:-:S07]  /*03f0*/  DADD R14, R12, R14 ;  /* 0x000000000c0e7229 */ /* 0x004fce000000000e */
[----:B------:R2:W-:Y:S04]  /*0400*/  STG.E.64 desc[UR10][R8.64], R14 ;  /* 0x0000000e08007986 */ /* 0x0005e8000c101b0a */
[----:B---3--:R-:W3:Y:S02]  /*0410*/  LDG.E.64 R16, desc[UR10][R6.64+0x8] ;  /* 0x0000080a06107981 */ /* 0x008ee4000c1e1b00 */
[----:B---3--:R-:W-:-:S07]  /*0420*/  DADD R16, R14, R16 ;  /* 0x000000000e107229 */ /* 0x008fce0000000010 */
[----:B------:R3:W-:Y:S04]  /*0430*/  STG.E.64 desc[UR10][R8.64+0x8], R16 ;  /* 0x0000081008007986 */ /* 0x0007e8000c101b0a */
[----:B----4-:R-:W4:Y:S02]  /*0440*/  LDG.E.64 R18, desc[UR10][R6.64+0x10] ;  /* 0x0000100a06127981 */ /* 0x010f24000c1e1b00 */
[----:B----4-:R-:W-:-:S07]  /*0450*/  DADD R18, R16, R18 ;  /* 0x0000000010127229 */ /* 0x010fce0000000012 */
[----:B------:R4:W-:Y:S04]  /*0460*/  STG.E.64 desc[UR10][R8.64+0x10], R18 ;  /* 0x0000101208007986 */ /* 0x0009e8000c101b0a */
[----:B0-----:R-:W5:Y:S02]  /*0470*/  LDG.E.64 R10, desc[UR10][R6.64+0x18] ;  /* 0x0000180a060a7981 */ /* 0x001f64000c1e1b00 */
[----:B-----5:R-:W-:-:S07]  /*0480*/  DADD R10, R18, R10 ;  /* 0x00000000120a7229 */ /* 0x020fce000000000a */
[----:B------:R0:W-:Y:S04]  /*0490*/  STG.E.64 desc[UR10][R8.64+0x18], R10 ;  /* 0x0000180a08007986 */ /* 0x0001e8000c101b0a */
[----:B-1----:R-:W5:Y:S02]  /*04a0*/  LDG.E.64 R12, desc[UR10][R6.64+0x20] ;  /* 0x0000200a060c7981 */ /* 0x002f64000c1e1b00 */
[----:B-----5:R-:W-:-:S07]  /*04b0*/  DADD R12, R10, R12 ;  /* 0x000000000a0c7229 */ /* 0x020fce000000000c */
[----:B------:R-:W-:Y:S04]  /*04c0*/  STG.E.64 desc[UR10][R8.64+0x20], R12 ;  /* 0x0000200c08007986 */ /* 0x000fe8000c101b0a */
[----:B--2---:R-:W2:Y:S02]  /*04d0*/  LDG.E.64 R14, desc[UR10][R6.64+0x28] ;  /* 0x0000280a060e7981 */ /* 0x004ea4000c1e1b00 */
[----:B--2---:R-:W-:-:S07]  /*04e0*/  DADD R14, R12, R14 ;  /* 0x000000000c0e7229 */ /* 0x004fce000000000e */
[----:B------:R1:W-:Y:S04]  /*04f0*/  STG.E.64 desc[UR10][R8.64+0x28], R14 ;  /* 0x0000280e08007986 */ /* 0x0003e8000c101b0a */
[----:B---3--:R-:W2:Y:S02]  /*0500*/  LDG.E.64 R16, desc[UR10][R6.64+0x30] ;  /* 0x0000300a06107981 */ /* 0x008ea4000c1e1b00 */
[----:B--2---:R-:W-:-:S07]  /*0510*/  DADD R16, R14, R16 ;  /* 0x000000000e107229 */ /* 0x004fce0000000010 */
[----:B------:R2:W-:Y:S04]  /*0520*/  STG.E.64 desc[UR10][R8.64+0x30], R16 ;  /* 0x0000301008007986 */ /* 0x0005e8000c101b0a */
[----:B----4-:R-:W3:Y:S02]  /*0530*/  LDG.E.64 R18, desc[UR10][R6.64+0x38] ;  /* 0x0000380a06127981 */ /* 0x010ee4000c1e1b00 */
[----:B---3--:R-:W-:-:S07]  /*0540*/  DADD R18, R16, R18 ;  /* 0x0000000010127229 */ /* 0x008fce0000000012 */
[----:B------:R2:W-:Y:S04]  /*0550*/  STG.E.64 desc[UR10][R8.64+0x38], R18 ;  /* 0x0000381208007986 */ /* 0x0005e8000c101b0a */
[----:B0-----:R-:W3:Y:S01]  /*0560*/  LDG.E.64 R10, desc[UR10][R6.64+0x40] ;  /* 0x0000400a060a7981 */ /* 0x001ee2000c1e1b00 */
[----:B------:R-:W-:Y:S01]  /*0570*/  UIADD3 UR5, UPT, UPT, UR5, 0x10, URZ ;  /* 0x0000001005057890 */ /* 0x000fe2000fffe0ff */
[----:B-1----:R-:W-:Y:S01]  /*0580*/  IADD3 R14, P0, PT, R6, 0x80, RZ ;  /* 0x00000080060e7810 */ /* 0x002fe20007f1e0ff */
[----:B------:R-:W-:Y:S01]  /*0590*/  VIADD R5, R5, 0x10 ;  /* 0x0000001005057836 */ /* 0x000fe20000000000 */
[----:B------:R-:W-:Y:S01]  /*05a0*/  IADD3 R12, P1, PT, R8, 0x80, RZ ;  /* 0x00000080080c7810 */ /* 0x000fe20007f3e0ff */
[----:B------:R-:W-:Y:S02]  /*05b0*/  UISETP.NE.AND UP0, UPT, UR5, URZ, UPT ;  /* 0x000000ff0500728c */ /* 0x000fe4000bf05270 */
[----:B------:R-:W-:-:S02]  /*05c0*/  IMAD.X R15, RZ, RZ, R7, P0 ;  /* 0x000000ffff0f7224 */ /* 0x000fc400000e0607 */
[----:B------:R-:W-:Y:S01]  /*05d0*/  IMAD.X R13, RZ, RZ, R9, P1 ;  /* 0x000000ffff0d7224 */ /* 0x000fe200008e0609 */
[----:B---3--:R-:W-:-:S07]  /*05e0*/  DADD R10, R18, R10 ;  /* 0x00000000120a7229 */ /* 0x008fce000000000a */
[----:B------:R2:W-:Y:S01]  /*05f0*/  STG.E.64 desc[UR10][R8.64+0x40], R10 ;  /* 0x0000400a08007986 */ /* 0x0005e2000c101b0a */
[----:B------:R-:W-:Y:S05]  /*0600*/  BRA.U UP0, `(.L_x_59) ;  /* 0xfffffffd000c7547 */ /* 0x000fea000b83ffff */
[----:B------:R-:W-:-:S07]  /*0610*/  IADD3 R5, PT, PT, R5, 0x1, RZ ;  /* 0x0000000105057810 */ /* 0x000fce0007ffe0ff */
.L_x_58:
[----:B------:R-:W-:-:S09]  /*0620*/  UISETP.NE.AND UP0, UPT, UR8, URZ, UPT ;  /* 0x000000ff0800728c */ /* 0x000fd2000bf05270 */
[----:B------:R-:W-:Y:S05]  /*0630*/  BRA.U !UP0, `(.L_x_57) ;  /* 0x0000000508d87547 */ /* 0x000fea000b800000 */
[----:B------:R-:W-:Y:S02]  /*0640*/  UISETP.GE.U32.AND UP0, UPT, UR8, 0x8, UPT ;  /* 0x000000080800788c */ /* 0x000fe4000bf06070 */
[----:B------:R-:W-:-:S04]  /*0650*/  ULOP3.LUT UR5, UR4, 0x7, URZ, 0xc0, !UPT ;  /* 0x0000000704057892 */ /* 0x000fc8000f8ec0ff */
[----:B------:R-:W-:-:S03]  /*0660*/  UISETP.NE.AND UP1, UPT, UR5, URZ, UPT ;  /* 0x000000ff0500728c */ /* 0x000fc6000bf25270 */
[----:B------:R-:W-:Y:S08]  /*0670*/  BRA.U !UP0, `(.L_x_60) ;  /* 0x0000000108dc7547 */ /* 0x000ff0000b800000 */
[----:B------:R-:W1:Y:S08]  /*0680*/  LDC.64 R12, c[0x0][0x380] ;  /* 0x0000e000ff0c7b82 */ /* 0x000e700000000a00 */
[----:B--2---:R-:W2:Y:S01]  /*0690*/  LDC.64 R10, c[0x0][0x388] ;  /* 0x0000e200ff0a7b82 */ /* 0x004ea20000000a00 */
[----:B-1----:R-:W-:-:S05]  /*06a0*/  IMAD.WIDE.U32 R8, R5, 0x8, R12 ;  /* 0x0000000805087825 */ /* 0x002fca00078e000c */
[----:B------:R-:W3:Y:S01]  /*06b0*/  LDG.E.64 R14, desc[UR10][R8.64] ;  /* 0x0000000a080e7981 */ /* 0x000ee2000c1e1b00 */
[----:B--2---:R-:W-:-:S05]  /*06c0*/  IMAD.WIDE R6, R5, 0x8, R10 ;  /* 0x0000000805067825 */ /* 0x004fca00078e020a */
[----:B------:R-:W3:Y:S01]  /*06d0*/  LDG.E.64 R16, desc[UR10][R6.64+-0x8] ;  /* 0xfffff80a06107981 */ /* 0x000ee2000c1e1b00 */
[----:B------:R-:W-:-:S04]  /*06e0*/  VIADD R27, R5, 0x1 ;  /* 0x00000001051b7836 */ /* 0x000fc80000000000 */
[----:B------:R-:W-:Y:S01]  /*06f0*/  IMAD.WIDE.U32 R22, R27, 0x8, R12 ;  /* 0x000000081b167825 */ /* 0x000fe200078e000c */
[----:B---3--:R-:W-:-:S03]  /*0700*/  DADD R20, R14, R16 ;  /* 0x000000000e147229 */ /* 0x008fc60000000010 */
[----:B------:R-:W-:-:S05]  /*0710*/  IMAD.WIDE.U32 R14, R5, 0x8, R10 ;  /* 0x00000008050e7825 */ /* 0x000fca00078e000a */
[----:B------:R1:W-:Y:S04]  /*0720*/  STG.E.64 desc[UR10][R14.64], R20 ;  /* 0x000000140e007986 */ /* 0x0003e8000c101b0a */
[----:B------:R-:W2:Y:S01]  /*0730*/  LDG.E.64 R22, desc[UR10][R22.64] ;  /* 0x0000000a16167981 */ /* 0x000ea2000c1e1b00 */
[----:B------:R-:W-:Y:S02]  /*0740*/  VIADD R17, R5, 0x2 ;  /* 0x0000000205117836 */ /* 0x000fe40000000000 */
[----:B------:R-:W-:-:S04]  /*0750*/  IMAD.WIDE.U32 R26, R27, 0x8, R10 ;  /* 0x000000081b1a7825 */ /* 0x000fc800078e000a */
[----:B------:R-:W-:Y:S01]  /*0760*/  IMAD.WIDE.U32 R28, R17, 0x8, R12 ;  /* 0x00000008111c7825 */ /* 0x000fe200078e000c */
[----:B--2---:R-:W-:-:S07]  /*0770*/  DADD R24, R20, R22 ;  /* 0x0000000014187229 */ /* 0x004fce0000000016 */
[----:B------:R-:W-:Y:S04]  /*0780*/  STG.E.64 desc[UR10][R26.64], R24 ;  /* 0x000000181a007986 */ /* 0x000fe8000c101b0a */
[----:B------:R-:W2:Y:S04]  /*0790*/  LDG.E.64 R28, desc[UR10][R28.64] ;  /* 0x0000000a1c1c7981 */ /* 0x000ea8000c1e1b00 */
[----:B------:R-:W2:Y:S01]  /*07a0*/  LDG.E.64 R22, desc[UR10][R6.64+0x8] ;  /* 0x0000080a06167981 */ /* 0x000ea2000c1e1b00 */
[----:B------:R-:W-:Y:S02]  /*07b0*/  VIADD R19, R5, 0x3 ;  /* 0x0000000305137836 */ /* 0x000fe40000000000 */
[----:B-1----:R-:W-:-:S04]  /*07c0*/  IMAD.WIDE.U32 R20, R17, 0x8, R10 ;  /* 0x0000000811147825 */ /* 0x002fc800078e000a */
[----:B------:R-:W-:Y:S01]  /*07d0*/  IMAD.WIDE.U32 R16, R19, 0x8, R12 ;  /* 0x0000000813107825 */ /* 0x000fe200078e000c */
[----:B--2---:R-:W-:-:S07]  /*07e0*/  DADD R22, R28, R22 ;  /* 0x000000001c167229 */ /* 0x004fce0000000016 */
[----:B------:R1:W-:Y:S04]  /*07f0*/  STG.E.64 desc[UR10][R20.64], R22 ;  /* 0x0000001614007986 */ /* 0x0003e8000c101b0a */
[----:B------:R2:W3:Y:S04]  /*0800*/  LDG.E.64 R28, desc[UR10][R16.64] ;  /* 0x0000000a101c7981 */ /* 0x0004e8000c1e1b00 */
[----:B-1----:R-:W3:Y:S01]  /*0810*/  LDG.E.64 R20, desc[UR10][R6.64+0x10] ;  /* 0x0000100a06147981 */ /* 0x002ee2000c1e1b00 */
[----:B--2---:R-:W-:Y:S01]  /*0820*/  IADD3 R17, PT, PT, R5, 0x4, RZ ;  /* 0x0000000405117810 */ /* 0x004fe20007ffe0ff */
[----:B------:R-:W-:Y:S01]  /*0830*/  IMAD.WIDE.U32 R26, R19, 0x8, R10 ;  /* 0x00000008131a7825 */ /* 0x000fe200078e000a */
[----:B---3--:R-:W-:-:S03]  /*0840*/  DADD R24, R28, R20 ;  /* 0x000000001c187229 */ /* 0x008fc60000000014 */
[----:B------:R-:W-:-:S04]  /*0850*/  IMAD.WIDE.U32 R28, R17, 0x8, R12 ;  /* 0x00000008111c7825 */ /* 0x000fc800078e000c */
[----:B------:R-:W-:Y:S04]  /*0860*/  STG.E.64 desc[UR10][R26.64], R24 ;  /* 0x000000181a007986 */ /* 0x000fe8000c101b0a */
[----:B------:R-:W2:Y:S04]  /*0870*/  LDG.E.64 R28, desc[UR10][R28.64] ;  /* 0x0000000a1c1c7981 */ /* 0x000ea8000c1e1b00 */
[----:B------:R-:W2:Y:S01]  /*0880*/  LDG.E.64 R20, desc[UR10][R6.64+0x18] ;  /* 0x0000180a06147981 */ /* 0x000ea2000c1e1b00 */
[----:B------:R-:W-:Y:S02]  /*0890*/  VIADD R19, R5, 0x5 ;  /* 0x0000000505137836 */ /* 0x000fe40000000000 */
[----:B------:R-:W-:-:S04]  /*08a0*/  IMAD.WIDE.U32 R22, R17, 0x8, R10 ;  /* 0x0000000811167825 */ /* 0x000fc800078e000a */
[----:B------:R-:W-:Y:S01]  /*08b0*/  IMAD.WIDE.U32 R16, R19, 0x8, R12 ;  /* 0x0000000813107825 */ /* 0x000fe200078e000c */
[----:B--2---:R-:W-:-:S07]  /*08c0*/  DADD R20, R28, R20 ;  /* 0x000000001c147229 */ /* 0x004fce0000000014 */
[----:B------:R1:W-:Y:S04]  /*08d0*/  STG.E.64 desc[UR10][R22.64], R20 ;  /* 0x0000001416007986 */ /* 0x0003e8000c101b0a */
[----:B------:R2:W3:Y:S04]  /*08e0*/  LDG.E.64 R28, desc[UR10][R16.64] ;  /* 0x0000000a101c7981 */ /* 0x0004e8000c1e1b00 */
[----:B-1----:R-:W3:Y:S01]  /*08f0*/  LDG.E.64 R20, desc[UR10][R6.64+0x20] ;  /* 0x0000200a06147981 */ /* 0x002ee2000c1e1b00 */
[----:B--2---:R-:W-:Y:S02]  /*0900*/  VIADD R17, R5, 0x6 ;  /* 0x0000000605117836 */ /* 0x004fe40000000000 */
[----:B------:R-:W-:-:S04]  /*0910*/  IMAD.WIDE.U32 R18, R19, 0x8, R10 ;  /* 0x0000000813127825 */ /* 0x000fc800078e000a */
[----:B------:R-:W-:Y:S01]  /*0920*/  IMAD.WIDE.U32 R12, R17, 0x8, R12 ;  /* 0x00000008110c7825 */ /* 0x000fe200078e000c */
[----:B---3--:R-:W-:-:S07]  /*0930*/  DADD R24, R28, R20 ;  /* 0x000000001c187229 */ /* 0x008fce0000000014 */
[----:B------:R1:W-:Y:S04]  /*0940*/  STG.E.64 desc[UR10][R18.64], R24 ;  /* 0x0000001812007986 */ /* 0x0003e8000c101b0a */
[----:B------:R-:W2:Y:S04]  /*0950*/  LDG.E.64 R12, desc[UR10][R12.64] ;  /* 0x0000000a0c0c7981 */ /* 0x000ea8000c1e1b00 */
[----:B------:R-:W2:Y:S01]  /*0960*/  LDG.E.64 R26, desc[UR10][R6.64+0x28] ;  /* 0x0000280a061a7981 */ /* 0x000ea2000c1e1b00 */
[----:B------:R-:W-:Y:S01]  /*0970*/  IMAD.WIDE.U32 R10, R17, 0x8, R10 ;  /* 0x00000008110a7825 */ /* 0x000fe200078e000a */
[----:B--2---:R-:W-:-:S07]  /*0980*/  DADD R26, R12, R26 ;  /* 0x000000000c1a7229 */ /* 0x004fce000000001a */
[----:B------:R1:W-:Y:S04]  /*0990*/  STG.E.64 desc[UR10][R10.64], R26 ;  /* 0x0000001a0a007986 */ /* 0x0003e8000c101b0a */
[----:B------:R-:W2:Y:S04]  /*09a0*/  LDG.E.64 R8, desc[UR10][R8.64+0x38] ;  /* 0x0000380a08087981 */ /* 0x000ea8000c1e1b00 */
[----:B------:R-:W2:Y:S01]  /*09b0*/  LDG.E.64 R16, desc[UR10][R6.64+0x30] ;  /* 0x0000300a06107981 */ /* 0x000ea2000c1e1b00 */
[----:B------:R-:W-:Y:S01]  /*09c0*/  VIADD R5, R5, 0x8 ;  /* 0x0000000805057836 */ /* 0x000fe20000000000 */
[----:B--2---:R-:W-:-:S07]  /*09d0*/  DADD R16, R8, R16 ;  /* 0x0000000008107229 */ /* 0x004fce0000000010 */
[----:B------:R1:W-:Y:S04]  /*09e0*/  STG.E.64 desc[UR10][R14.64+0x38], R16 ;  /* 0x000038100e007986 */ /* 0x0003e8000c101b0a */
.L_x_60:
[----:B------:R-:W-:Y:S05]  /*09f0*/  BRA.U !UP1, `(.L_x_57) ;  /* 0x0000000109e87547 */ /* 0x000fea000b800000 */
[----:B------:R-:W-:Y:S02]  /*0a00*/  UISETP.GE.U32.AND UP0, UPT, UR5, 0x4, UPT ;  /* 0x000000040500788c */ /* 0x000fe4000bf06070 */
[----:B------:R-:W-:-:S04]  /*0a10*/  ULOP3.LUT UR4, UR4, 0x3, URZ, 0xc0, !UPT ;  /* 0x0000000304047892 */ /* 0x000fc8000f8ec0ff */
[----:B------:R-:W-:-:S03]  /*0a20*/  UISETP.NE.AND UP1, UPT, UR4, URZ, UPT ;  /* 0x000000ff0400728c */ /* 0x000fc6000bf25270 */
[----:B------:R-:W-:Y:S08]  /*0a30*/  BRA.U !UP0, `(.L_x_61) ;  /* 0x00000001086c7547 */ /* 0x000ff0000b800000 */
[----:B------:R-:W3:Y:S08]  /*0a40*/  LDC.64 R12, c[0x0][0x380] ;  /* 0x0000e000ff0c7b82 */ /* 0x000ef00000000a00 */
[----:B-12---:R-:W1:Y:S01]  /*0a50*/  LDC.64 R10, c[0x0][0x388] ;  /* 0x0000e200ff0a7b82 */ /* 0x006e620000000a00 */
[----:B---3--:R-:W-:-:S05]  /*0a60*/  IMAD.WIDE.U32 R8, R5, 0x8, R12 ;  /* 0x0000000805087825 */ /* 0x008fca00078e000c */
[----:B------:R-:W2:Y:S01]  /*0a70*/  LDG.E.64 R14, desc[UR10][R8.64] ;  /* 0x0000000a080e7981 */ /* 0x000ea2000c1e1b00 */
[----:B-1----:R-:W-:-:S05]  /*0a80*/  IMAD.WIDE R6, R5, 0x8, R10 ;  /* 0x0000000805067825 */ /* 0x002fca00078e020a */
[----:B------:R-:W2:Y:S01]  /*0a90*/  LDG.E.64 R16, desc[UR10][R6.64+-0x8] ;  /* 0xfffff80a06107981 */ /* 0x000ea2000c1e1b00 */
[----:B------:R-:W-:-:S05]  /*0aa0*/  IADD3 R27, PT, PT, R5, 0x1, RZ ;  /* 0x00000001051b7810 */ /* 0x000fca0007ffe0ff */
[----:B------:R-:W-:Y:S01]  /*0ab0*/  IMAD.WIDE.U32 R24, R27, 0x8, R12 ;  /* 0x000000081b187825 */ /* 0x000fe200078e000c */
[----:B--2---:R-:W-:-:S03]  /*0ac0*/  DADD R18, R14, R16 ;  /* 0x000000000e127229 */ /* 0x004fc60000000010 */
[----:B------:R-:W-:-:S05]  /*0ad0*/  IMAD.WIDE.U32 R14, R5, 0x8, R10 ;  /* 0x00000008050e7825 */ /* 0x000fca00078e000a */
[----:B------:R3:W-:Y:S04]  /*0ae0*/  STG.E.64 desc[UR10][R14.64], R18 ;  /* 0x000000120e007986 */ /* 0x0007e8000c101b0a */
[----:B------:R-:W2:Y:S01]  /*0af0*/  LDG.E.64 R20, desc[UR10][R24.64] ;  /* 0x0000000a18147981 */ /* 0x000ea2000c1e1b00 */
[----:B------:R-:W-:Y:S02]  /*0b00*/  VIADD R17, R5, 0x2 ;  /* 0x0000000205117836 */ /* 0x000fe40000000000 */
[----:B------:R-:W-:-:S04]  /*0b10*/  IMAD.WIDE.U32 R26, R27, 0x8, R10 ;  /* 0x000000081b1a7825 */ /* 0x000fc800078e000a */
[----:B------:R-:W-:Y:S01]  /*0b20*/  IMAD.WIDE.U32 R28, R17, 0x8, R12 ;  /* 0x00000008111c7825 */ /* 0x000fe200078e000c */
[----:B--2---:R-:W-:-:S07]  /*0b30*/  DADD R20, R18, R20 ;  /* 0x0000000012147229 */ /* 0x004fce0000000014 */
        /* <DEDUP_REMOVED lines=11> */
.L_x_61:
[----:B------:R-:W-:Y:S05]  /*0bf0*/  BRA.U !UP1, `(.L_x_57) ;  /* 0x0000000109687547 */ /* 0x000fea000b800000 */
[----:B------:R-:W4:Y:S01]  /*0c00*/  LDC.64 R6, c[0x0][0x388] ;  /* 0x0000e200ff067b82 */ /* 0x000f220000000a00 */
[----:B0-----:R-:W-:Y:S01]  /*0c10*/  IADD3 R2, P0, PT, R2, -0x8, RZ ;  /* 0xfffffff802027810 */ /* 0x001fe20007f1e0ff */
[----:B------:R-:W-:-:S03]  /*0c20*/  UIADD3 UR4, UPT, UPT, -UR4, URZ, URZ ;  /* 0x000000ff04047290 */ /* 0x000fc6000fffe1ff */
[----:B------:R-:W-:-:S03]  /*0c30*/  IADD3.X R3, PT, PT, R3, -0x1, RZ, P0, !PT ;  /* 0xffffffff03037810 */ /* 0x000fc600007fe4ff */
[----:B--2---:R-:W0:Y:S01]  /*0c40*/  LDC.64 R8, c[0x0][0x380] ;  /* 0x0000e000ff087b82 */ /* 0x004e220000000a00 */
[----:B----4-:R-:W-:-:S04]  /*0c50*/  IMAD.WIDE.U32 R6, R5, 0x8, R6 ;  /* 0x0000000805067825 */ /* 0x010fc800078e0006 */
[----:B---3--:R-:W-:Y:S01]  /*0c60*/  IMAD.MOV.U32 R13, RZ, RZ, R7 ;  /* 0x000000ffff0d7224 */ /* 0x008fe200078e0007 */
[----:B------:R-:W-:Y:S01]  /*0c70*/  MOV R12, R6 ;  /* 0x00000006000c7202 */ /* 0x000fe20000000f00 */
[----:B0-----:R-:W-:-:S04]  /*0c80*/  IMAD.WIDE.U32 R8, R5, 0x8, R8 ;  /* 0x0000000805087825 */ /* 0x001fc800078e0008 */
[----:B-1----:R-:W-:Y:S01]  /*0c90*/  IMAD.MOV.U32 R10, RZ, RZ, R8 ;  /* 0x000000ffff0a7224 */ /* 0x002fe200078e0008 */
[----:B------:R-:W-:-:S07]  /*0ca0*/  MOV R11, R9 ;  /* 0x00000009000b7202 */ /* 0x000fce0000000f00 */
.L_x_62:
[C---:B----4-:R-:W-:Y:S01]  /*0cb0*/  IMAD.WIDE R6, R5.reuse, 0x8, R2 ;  /* 0x0000000805067825 */ /* 0x050fe200078e0202 */
[----:B------:R0:W2:Y:S05]  /*0cc0*/  LDG.E.64 R8, desc[UR10][R10.64] ;  /* 0x0000000a0a087981 */ /* 0x0000aa000c1e1b00 */
[----:B------:R-:W2:Y:S01]  /*0cd0*/  LDG.E.64 R6, desc[UR10][R6.64] ;  /* 0x0000000a06067981 */ /* 0x000ea2000c1e1b00 */
[----:B------:R-:W-:Y:S01]  /*0ce0*/  UIADD3 UR4, UPT, UPT, UR4, 0x1, URZ ;  /* 0x0000000104047890 */ /* 0x000fe2000fffe0ff */
[----:B------:R-:W-:-:S03]  /*0cf0*/  IADD3 R5, PT, PT, R5, 0x1, RZ ;  /* 0x0000000105057810 */ /* 0x000fc60007ffe0ff */
[----:B------:R-:W-:Y:S01]  /*0d00*/  UISETP.NE.AND UP0, UPT, UR4, URZ, UPT ;  /* 0x000000ff0400728c */ /* 0x000fe2000bf05270 */
[----:B0-----:R-:W-:-:S05]  /*0d10*/  IADD3 R10, P1, PT, R10, 0x8, RZ ;  /* 0x000000080a0a7810 */ /* 0x001fca0007f3e0ff */
[----:B------:R-:W-:Y:S01]  /*0d20*/  IMAD.X R11, RZ, RZ, R11, P1 ;  /* 0x000000ffff0b7224 */ /* 0x000fe200008e060b */
[----:B--2---:R-:W-:Y:S01]  /*0d30*/  DADD R8, R8, R6 ;  /* 0x0000000008087229 */ /* 0x004fe20000000006 */
[----:B------:R-:W-:Y:S01]  /*0d40*/  IMAD.MOV.U32 R6, RZ, RZ, R12 ;  /* 0x000000ffff067224 */ /* 0x000fe200078e000c */
[----:B------:R-:W-:Y:S01]  /*0d50*/  IADD3 R12, P0, PT, R12, 0x8, RZ ;  /* 0x000000080c0c7810 */ /* 0x000fe20007f1e0ff */
[----:B------:R-:W-:-:S04]  /*0d60*/  IMAD.MOV.U32 R7, RZ, RZ, R13 ;  /* 0x000000ffff077224 */ /* 0x000fc800078e000d */
[----:B------:R-:W-:Y:S01]  /*0d70*/  IMAD.X R13, RZ, RZ, R13, P0 ;  /* 0x000000ffff0d7224 */ /* 0x000fe200000e060d */
[----:B------:R4:W-:Y:S01]  /*0d80*/  STG.E.64 desc[UR10][R6.64], R8 ;  /* 0x0000000806007986 */ /* 0x0009e2000c101b0a */
[----:B------:R-:W-:Y:S06]  /*0d90*/  BRA.U UP0, `(.L_x_62) ;  /* 0xfffffffd00c47547 */ /* 0x000fec000b83ffff */
.L_x_57:
[----:B0---4-:R-:W0:Y:S08]  /*0da0*/  I2F.F64 R6, UR9 ;  /* 0x0000000900067d12 */ /* 0x011e300008201c00 */
[----:B0-----:R-:W2:Y:S01]  /*0db0*/  MUFU.RCP64H R3, R7 ;  /* 0x0000000700037308 */ /* 0x001ea20000001800 */
[----:B------:R-:W-:-:S04]  /*0dc0*/  IADD3 R2, PT, PT, R7, 0x300402, RZ ;  /* 0x0030040207027810 */ /* 0x000fc80007ffe0ff */
[----:B------:R-:W-:Y:S02]  /*0dd0*/  FSETP.GEU.AND P0, PT, |R2|, 5.8789094863358348022e-39, PT ;  /* 0x004004020200780b */ /* 0x000fe40003f0e200 */
[----:B--2---:R-:W-:-:S08]  /*0de0*/  DFMA R8, -R6, R2, 1 ;  /* 0x3ff000000608742b */ /* 0x004fd00000000102 */
[----:B------:R-:W-:-:S08]  /*0df0*/  DFMA R8, R8, R8, R8 ;  /* 0x000000080808722b */ /* 0x000fd00000000008 */
[----:B------:R-:W-:-:S08]  /*0e00*/  DFMA R8, R2, R8, R2 ;  /* 0x000000080208722b */ /* 0x000fd00000000002 */
[----:B-1-3--:R-:W-:-:S08]  /*0e10*/  DFMA R10, -R6, R8, 1 ;  /* 0x3ff00000060a742b */ /* 0x00afd00000000108 */
[----:B------:R-:W-:Y:S01]  /*0e20*/  DFMA R8, R8, R10, R8 ;  /* 0x0000000a0808722b */ /* 0x000fe20000000008 */
[----:B------:R-:W-:Y:S10]  /*0e30*/  @P0 BRA `(.L_x_63) ;  /* 0x0000000000100947 */ /* 0x000ff40003800000 */
[----:B------:R-:W-:-:S05]  /*0e40*/  LOP3.LUT R2, R7, 0x7fffffff, RZ, 0xc0, !PT ;  /* 0x7fffffff07027812 */ /* 0x000fca00078ec0ff */
[----:B------:R-:W-:Y:S01]  /*0e50*/  VIADD R10, R2, 0xfff00000 ;  /* 0xfff00000020a7836 */ /* 0x000fe20000000000 */
[----:B------:R-:W-:-:S07]  /*0e60*/  MOV R2, 0xe80 ;  /* 0x00000e8000027802 */ /* 0x000fce0000000f00 */
[----:B------:R-:W-:Y:S05]  /*0e70*/  CALL.REL.NOINC `($__internal_1_$__cuda_sm20_dblrcp_rn_slowpath_v3) ;  /* 0x0000000000c07944 */ /* 0x000fea0003c00000 */
.L_x_63:
[----:B------:R-:W0:Y:S01]  /*0e80*/  LDC.64 R2, c[0x0][0x390] ;  /* 0x0000e400ff027b82 */ /* 0x000e220000000a00 */
[----:B------:R-:W-:-:S07]  /*0e90*/  DMUL R8, RZ, R8 ;  /* 0x00000008ff087228 */ /* 0x000fce0000000000 */
[----:B0-----:R0:W-:Y:S04]  /*0ea0*/  STG.E.64 desc[UR10][R2.64], R8 ;  /* 0x0000000802007986 */ /* 0x0011e8000c101b0a */
.L_x_56:
[----:B------:R-:W-:Y:S05]  /*0eb0*/  BSYNC.RECONVERGENT B0 ;  /* 0x0000000000007941 */ /* 0x000fea0003800200 */
.L_x_55:
[----:B------:R-:W1:Y:S01]  /*0ec0*/  LDCU UR6, c[0x0][0x3a0] ;  /* 0x00007400ff0677ac */ /* 0x000e620008000800 */
[----:B------:R-:W-:Y:S01]  /*0ed0*/  BAR.SYNC.DEFER_BLOCKING 0x0 ;  /* 0x0000000000007b1d */ /* 0x000fe20000010000 */
[----:B------:R-:W-:-:S05]  /*0ee0*/  ISETP.NE.AND P0, PT, R4, RZ, PT ;  /* 0x000000ff0400720c */ /* 0x000fca0003f05270 */
[----:B------:R-:W-:Y:S01]  /*0ef0*/  BSSY.RECONVERGENT B0, `(.L_x_64) ;  /* 0x0000009000007945 */ /* 0x000fe20003800200 */
[----:B-1----:R-:W-:-:S07]  /*0f00*/  ISETP.GE.AND P1, PT, R0, UR6, PT ;  /* 0x0000000600007c0c */ /* 0x002fce000bf26270 */
[----:B------:R-:W-:Y:S06]  /*0f10*/  @P0 BRA `(.L_x_65) ;  /* 0x0000000000180947 */ /* 0x000fec0003800000 */
[----:B0-----:R-:W0:Y:S02]  /*0f20*/  LDC.64 R2, c[0x0][0x390] ;  /* 0x0000e400ff027b82 */ /* 0x001e240000000a00 */
[----:B0-----:R-:W2:Y:S06]  /*0f30*/  LDG.E.64 R2, desc[UR10][R2.64] ;  /* 0x0000000a02027981 */ /* 0x001eac000c1e1b00 */
[----:B------:R-:W0:Y:S01]  /*0f40*/  S2UR UR5, SR_CgaCtaId ;  /* 0x00000000000579c3 */ /* 0x000e220000008800 */
[----:B------:R-:W-:Y:S02]  /*0f50*/  UMOV UR4, 0x400 ;  /* 0x0000040000047882 */ /* 0x000fe40000000000 */
[----:B0-----:R-:W-:-:S09]  /*0f60*/  ULEA UR4, UR5, UR4, 0x18 ;  /* 0x0000000405047291 */ /* 0x001fd2000f8ec0ff */
[----:B--2---:R1:W-:Y:S03]  /*0f70*/  STS.64 [UR4], R2 ;  /* 0x00000002ff007988 */ /* 0x0043e60008000a04 */
.L_x_65:
[----:B------:R-:W-:Y:S05]  /*0f80*/  BSYNC.RECONVERGENT B0 ;  /* 0x0000000000007941 */ /* 0x000fea0003800200 */
.L_x_64:
[----:B------:R-:W-:Y:S06]  /*0f90*/  BAR.SYNC.DEFER_BLOCKING 0x0 ;  /* 0x0000000000007b1d */ /* 0x000fec0000010000 */
[----:B------:R-:W-:Y:S05]  /*0fa0*/  @P1 EXIT ;  /* 0x000000000000194d */ /* 0x000fea0003800000 */
[----:B------:R-:W2:Y:S01]  /*0fb0*/  I2F.F64 R6, UR6 ;  /* 0x0000000600067d12 */ /* 0x000ea20008201c00 */
[----:B01----:R-:W-:Y:S01]  /*0fc0*/  IMAD.MOV.U32 R2, RZ, RZ, 0x1 ;  /* 0x00000001ff027424 */ /* 0x003fe200078e00ff */
[----:B------:R-:W0:Y:S01]  /*0fd0*/  S2UR UR5, SR_CgaCtaId ;  /* 0x00000000000579c3 */ /* 0x000e220000008800 */
[----:B------:R-:W-:Y:S01]  /*0fe0*/  UMOV UR4, 0x400 ;  /* 0x0000040000047882 */ /* 0x000fe20000000000 */
[----:B------:R-:W-:Y:S04]  /*0ff0*/  BSSY.RECONVERGENT B0, `(.L_x_66) ;  /* 0x0000013000007945 */ /* 0x000fe80003800200 */
[----:B------:R-:W1:Y:S08]  /*1000*/  I2F.F64 R8, R0 ;  /* 0x0000000000087312 */ /* 0x000e700000201c00 */
[----:B--2---:R-:W2:Y:S01]  /*1010*/  MUFU.RCP64H R3, R7 ;  /* 0x0000000700037308 */ /* 0x004ea20000001800 */
[----:B-1----:R-:W-:Y:S01]  /*1020*/  FSETP.GEU.AND P1, PT, |R9|, 6.5827683646048100446e-37, PT ;  /* 0x036000000900780b */ /* 0x002fe20003f2e200 */
[----:B0-----:R-:W-:Y:S01]  /*1030*/  ULEA UR4, UR5, UR4, 0x18 ;  /* 0x0000000405047291 */ /* 0x001fe2000f8ec0ff */
[----:B--2---:R-:W-:-:S08]  /*1040*/  DFMA R4, -R6, R2, 1 ;  /* 0x3ff000000604742b */ /* 0x004fd00000000102 */
[----:B------:R-:W-:-:S08]  /*1050*/  DFMA R4, R4, R4, R4 ;  /* 0x000000040404722b */ /* 0x000fd00000000004 */
[----:B------:R-:W-:-:S08]  /*1060*/  DFMA R4, R2, R4, R2 ;  /* 0x000000040204722b */ /* 0x000fd00000000002 */
[----:B------:R-:W-:-:S08]  /*1070*/  DFMA R2, -R6, R4, 1 ;  /* 0x3ff000000602742b */ /* 0x000fd00000000104 */
[----:B------:R-:W-:Y:S01]  /*1080*/  DFMA R2, R4, R2, R4 ;  /* 0x000000020402722b */ /* 0x000fe20000000004 */
[----:B------:R-:W0:Y:S07]  /*1090*/  LDS.64 R4, [UR4] ;  /* 0x00000004ff047984 */ /* 0x000e2e0008000a00 */
[----:B------:R-:W-:-:S08]  /*10a0*/  DMUL R10, R8, R2 ;  /* 0x00000002080a7228 */ /* 0x000fd00000000000 */
[----:B------:R-:W-:-:S08]  /*10b0*/  DFMA R12, -R6, R10, R8 ;  /* 0x0000000a060c722b */ /* 0x000fd00000000108 */
[----:B------:R-:W-:-:S10]  /*10c0*/  DFMA R2, R2, R12, R10 ;  /* 0x0000000c0202722b */ /* 0x000fd4000000000a */
[----:B------:R-:W-:-:S05]  /*10d0*/  FFMA R10, RZ, R7, R3 ;  /* 0x00000007ff0a7223 */ /* 0x000fca0000000003 */
[----:B------:R-:W-:-:S13]  /*10e0*/  FSETP.GT.AND P0, PT, |R10|, 1.469367938527859385e-39, PT ;  /* 0x001000000a00780b */ /* 0x000fda0003f04200 */
[----:B0-----:R-:W-:Y:S05]  /*10f0*/  @P0 BRA P1, `(.L_x_67) ;  /* 0x0000000000080947 */ /* 0x001fea0000800000 */
[----:B------:R-:W-:-:S07]  /*1100*/  MOV R12, 0x1120 ;  /* 0x00001120000c7802 */ /* 0x000fce0000000f00 */
[----:B------:R-:W-:Y:S05]  /*1110*/  CALL.REL.NOINC `($__internal_2_$__cuda_sm20_div_rn_f64_full) ;  /* 0x0000000000ac7944 */ /* 0x000fea0003c00000 */
.L_x_67:
[----:B------:R-:W-:Y:S05]  /*1120*/  BSYNC.RECONVERGENT B0 ;  /* 0x0000000000007941 */ /* 0x000fea0003800200 */
.L_x_66:
[----:B------:R-:W0:Y:S01]  /*1130*/  LDC.64 R6, c[0x0][0x390] ;  /* 0x0000e400ff067b82 */ /* 0x000e220000000a00 */
[----:B------:R-:W-:Y:S01]  /*1140*/  DADD R4, R4, R2 ;  /* 0x0000000004047229 */ /* 0x000fe20000000002 */
[----:B0-----:R-:W-:-:S06]  /*1150*/  IMAD.WIDE R2, R0, 0x8, R6 ;  /* 0x0000000800027825 */ /* 0x001fcc00078e0206 */
[----:B------:R-:W-:Y:S01]  /*1160*/  STG.E.64 desc[UR10][R2.64], R4 ;  /* 0x0000000402007986 */ /* 0x000fe2000c101b0a */
[----:B------:R-:W-:Y:S05]  /*1170*/  EXIT ;  /* 0x000000000000794d */ /* 0x000fea0003800000 */
        .weak           $__internal_1_$__cuda_sm20_dblrcp_rn_slowpath_v3
        .type           $__internal_1_$__cuda_sm20_dblrcp_rn_slowpath_v3,@function
        .size           $__internal_1_$__cuda_sm20_dblrcp_rn_slowpath_v3,($__internal_2_$__cuda_sm20_div_rn_f64_full - $__internal_1_$__cuda_sm20_dblrcp_rn_slowpath_v3)
$__internal_1_$__cuda_sm20_dblrcp_rn_slowpath_v3:
[----:B------:R-:W-:-:S14]  /*1180*/  DSETP.GTU.AND P0, PT, |R6|, +INF , PT ;  /* 0x7ff000000600742a */ /* 0x000fdc0003f0c200 */
[----:B------:R-:W-:Y:S05]  /*1190*/  @P0 BRA `(.L_x_68) ;  /* 0x00000000007c0947 */ /* 0x000fea0003800000 */
[----:B------:R-:W-:-:S04]  /*11a0*/  LOP3.LUT R3, R7, 0x7fffffff, RZ, 0xc0, !PT ;  /* 0x7fffffff07037812 */ /* 0x000fc800078ec0ff */
[----:B------:R-:W-:-:S04]  /*11b0*/  IADD3 R5, PT, PT, R3, -0x1, RZ ;  /* 0xffffffff03057810 */ /* 0x000fc80007ffe0ff */
[----:B------:R-:W-:-:S13]  /*11c0*/  ISETP.GE.U32.AND P0, PT, R5, 0x7fefffff, PT ;  /* 0x7fefffff0500780c */ /* 0x000fda0003f06070 */
[----:B------:R-:W-:Y:S01]  /*11d0*/  @P0 LOP3.LUT R9, R7, 0x7ff00000, RZ, 0x3c, !PT ;  /* 0x7ff0000007090812 */ /* 0x000fe200078e3cff */
[----:B------:R-:W-:Y:S01]  /*11e0*/  @P0 IMAD.MOV.U32 R8, RZ, RZ, RZ ;  /* 0x000000ffff080224 */ /* 0x000fe200078e00ff */
[----:B------:R-:W-:Y:S06]  /*11f0*/  @P0 BRA `(.L_x_69) ;  /* 0x00000000006c0947 */ /* 0x000fec0003800000 */
[----:B------:R-:W-:-:S13]  /*1200*/  ISETP.GE.U32.AND P0, PT, R3, 0x1000001, PT ;  /* 0x010000010300780c */ /* 0x000fda0003f06070 */
[----:B------:R-:W-:Y:S05]  /*1210*/  @!P0 BRA `(.L_x_70) ;  /* 0x0000000000348947 */ /* 0x000fea0003800000 */
[----:B------:R-:W-:Y:S01]  /*1220*/  VIADD R9, R7, 0xc0200000 ;  /* 0xc020000007097836 */ /* 0x000fe20000000000 */
[----:B------:R-:W-:-:S03]  /*1230*/  MOV R8, R6 ;  /* 0x0000000600087202 */ /* 0x000fc60000000f00 */
[----:B------:R-:W0:Y:S03]  /*1240*/  MUFU.RCP64H R11, R9 ;  /* 0x00000009000b7308 */ /* 0x000e260000001800 */
[----:B0-----:R-:W-:-:S08]  /*1250*/  DFMA R12, -R8, R10, 1 ;  /* 0x3ff00000080c742b */ /* 0x001fd0000000010a */
[----:B------:R-:W-:-:S08]  /*1260*/  DFMA R12, R12, R12, R12 ;  /* 0x0000000c0c0c722b */ /* 0x000fd0000000000c */
[----:B------:R-:W-:-:S08]  /*1270*/  DFMA R12, R10, R12, R10 ;  /* 0x0000000c0a0c722b */ /* 0x000fd0000000000a */
[----:B------:R-:W-:-:S08]  /*1280*/  DFMA R10, -R8, R12, 1 ;  /* 0x3ff00000080a742b */ /* 0x000fd0000000010c */
[----:B------:R-:W-:-:S08]  /*1290*/  DFMA R10, R12, R10, R12 ;  /* 0x0000000a0c0a722b */ /* 0x000fd0000000000c */
[----:B------:R-:W-:-:S08]  /*12a0*/  DMUL R10, R10, 2.2250738585072013831e-308 ;  /* 0x001000000a0a7828 */ /* 0x000fd00000000000 */
[----:B------:R-:W-:-:S08]  /*12b0*/  DFMA R6, -R6, R10, 1 ;  /* 0x3ff000000606742b */ /* 0x000fd0000000010a */
[----:B------:R-:W-:-:S08]  /*12c0*/  DFMA R6, R6, R6, R6 ;  /* 0x000000060606722b */ /* 0x000fd00000000006 */
[----:B------:R-:W-:Y:S01]  /*12d0*/  DFMA R8, R10, R6, R10 ;  /* 0x000000060a08722b */ /* 0x000fe2000000000a */
[----:B------:R-:W-:Y:S10]  /*12e0*/  BRA `(.L_x_69) ;  /* 0x0000000000307947 */ /* 0x000ff40003800000 */
.L_x_70:
[----:B------:R-:W-:Y:S01]  /*12f0*/  DMUL R6, R6, 8.11296384146066816958e+31 ;  /* 0x4690000006067828 */ /* 0x000fe20000000000 */
[----:B------:R-:W-:-:S05]  /*1300*/  IMAD.MOV.U32 R8, RZ, RZ, R10 ;  /* 0x000000ffff087224 */ /* 0x000fca00078e000a */
[----:B------:R-:W0:Y:S02]  /*1310*/  MUFU.RCP64H R9, R7 ;  /* 0x0000000700097308 */ /* 0x000e240000001800 */
[----:B0-----:R-:W-:-:S08]  /*1320*/  DFMA R10, -R6, R8, 1 ;  /* 0x3ff00000060a742b */ /* 0x001fd00000000108 */
[----:B------:R-:W-:-:S08]  /*1330*/  DFMA R10, R10, R10, R10 ;  /* 0x0000000a0a0a722b */ /* 0x000fd0000000000a */
[----:B------:R-:W-:-:S08]  /*1340*/  DFMA R10, R8, R10, R8 ;  /* 0x0000000a080a722b */ /* 0x000fd00000000008 */
[----:B------:R-:W-:-:S08]  /*1350*/  DFMA R8, -R6, R10, 1 ;  /* 0x3ff000000608742b */ /* 0x000fd0000000010a */
[----:B------:R-:W-:-:S08]  /*1360*/  DFMA R8, R10, R8, R10 ;  /* 0x000000080a08722b */ /* 0x000fd0000000000a */
[----:B------:R-:W-:Y:S01]  /*1370*/  DMUL R8, R8, 8.11296384146066816958e+31 ;  /* 0x4690000008087828 */ /* 0x000fe20000000000 */
[----:B------:R-:W-:Y:S10]  /*1380*/  BRA `(.L_x_69) ;  /* 0x0000000000087947 */ /* 0x000ff40003800000 */
.L_x_68:
[----:B------:R-:W-:Y:S01]  /*1390*/  LOP3.LUT R9, R7, 0x80000, RZ, 0xfc, !PT ;  /* 0x0008000007097812 */ /* 0x000fe200078efcff */
[----:B------:R-:W-:-:S07]  /*13a0*/  IMAD.MOV.U32 R8, RZ, RZ, R6 ;  /* 0x000000ffff087224 */ /* 0x000fce00078e0006 */
.L_x_69:
[----:B------:R-:W-:-:S04]  /*13b0*/  MOV R3, 0x0 ;  /* 0x0000000000037802 */ /* 0x000fc80000000f00 */
[----:B------:R-:W-:Y:S05]  /*13c0*/  RET.REL.NODEC R2 `(_Z25normalize_weights_kernel2PdS_S_Pii) ;  /* 0xffffffec020c7950 */ /* 0x000fea0003c3ffff */
        .weak           $__internal_2_$__cuda_sm20_div_rn_f64_full
        .type           $__internal_2_$__cuda_sm20_div_rn_f64_full,@function
        .size           $__internal_2_$__cuda_sm20_div_rn_f64_full,(.L_x_96 - $__internal_2_$__cuda_sm20_div_rn_f64_full)
$__internal_2_$__cuda_sm20_div_rn_f64_full:
[C---:B------:R-:W-:Y:S01]  /*13d0*/  FSETP.GEU.AND P0, PT, |R7|.reuse, 1.469367938527859385e-39, PT ;  /* 0x001000000700780b */ /* 0x040fe20003f0e200 */
[----:B------:R-:W-:Y:S01]  /*13e0*/  IMAD.MOV.U32 R10, RZ, RZ, 0x1 ;  /* 0x00000001ff0a7424 */ /* 0x000fe200078e00ff */
[----:B------:R-:W-:Y:S01]  /*13f0*/  LOP3.LUT R2, R7, 0x800fffff, RZ, 0xc0, !PT ;  /* 0x800fffff07027812 */ /* 0x000fe200078ec0ff */
[----:B------:R-:W-:Y:S01]  /*1400*/  BSSY.RECONVERGENT B1, `(.L_x_71) ;  /* 0x0000055000017945 */ /* 0x000fe20003800200 */
[C---:B------:R-:W-:Y:S02]  /*1410*/  FSETP.GEU.AND P2, PT, |R9|.reuse, 1.469367938527859385e-39, PT ;  /* 0x001000000900780b */ /* 0x040fe40003f4e200 */
[----:B------:R-:W-:Y:S01]  /*1420*/  LOP3.LUT R3, R2, 0x3ff00000, RZ, 0xfc, !PT ;  /* 0x3ff0000002037812 */ /* 0x000fe200078efcff */
[----:B------:R-:W-:Y:S01]  /*1430*/  IMAD.MOV.U32 R2, RZ, RZ, R6 ;  /* 0x000000ffff027224 */ /* 0x000fe200078e0006 */
[----:B------:R-:W-:Y:S02]  /*1440*/  LOP3.LUT R13, R9, 0x7ff00000, RZ, 0xc0, !PT ;  /* 0x7ff00000090d7812 */ /* 0x000fe400078ec0ff */
[----:B------:R-:W-:-:S03]  /*1450*/  LOP3.LUT R16, R7, 0x7ff00000, RZ, 0xc0, !PT ;  /* 0x7ff0000007107812 */ /* 0x000fc600078ec0ff */
[----:B------:R-:W-:Y:S01]  /*1460*/  @!P0 DMUL R2, R6, 8.98846567431157953865e+307 ;  /* 0x7fe0000006028828 */ /* 0x000fe20000000000 */
[----:B------:R-:W-:-:S03]  /*1470*/  ISETP.GE.U32.AND P1, PT, R13, R16, PT ;  /* 0x000000100d00720c */ /* 0x000fc60003f26070 */
[----:B------:R-:W-:Y:S02]  /*1480*/  @!P2 LOP3.LUT R20, R7, 0x7ff00000, RZ, 0xc0, !PT ;  /* 0x7ff000000714a812 */ /* 0x000fe400078ec0ff */
[----:B------:R-:W0:Y:S02]  /*1490*/  MUFU.RCP64H R11, R3 ;  /* 0x00000003000b7308 */ /* 0x000e240000001800 */
[----:B------:R-:W-:Y:S01]  /*14a0*/  @!P2 ISETP.GE.U32.AND P3, PT, R13, R20, PT ;  /* 0x000000140d00a20c */ /* 0x000fe20003f66070 */
[----:B------:R-:W-:Y:S01]  /*14b0*/  @!P2 IMAD.MOV.U32 R20, RZ, RZ, RZ ;  /* 0x000000ffff14a224 */ /* 0x000fe200078e00ff */
[----:B0-----:R-:W-:-:S08]  /*14c0*/  DFMA R14, R10, -R2, 1 ;  /* 0x3ff000000a0e742b */ /* 0x001fd00000000802 */
[----:B------:R-:W-:Y:S01]  /*14d0*/  DFMA R18, R14, R14, R14 ;  /* 0x0000000e0e12722b */ /* 0x000fe2000000000e */
[----:B------:R-:W-:-:S04]  /*14e0*/  MOV R14, 0x1ca00000 ;  /* 0x1ca00000000e7802 */ /* 0x000fc80000000f00 */
[----:B------:R-:W-:-:S03]  /*14f0*/  @!P2 SEL R15, R14, 0x63400000, !P3 ;  /* 0x634000000e0fa807 */ /* 0x000fc60005800000 */
[----:B------:R-:W-:Y:S01]  /*1500*/  DFMA R18, R10, R18, R10 ;  /* 0x000000120a12722b */ /* 0x000fe2000000000a */
[----:B------:R-:W-:Y:S01]  /*1510*/  SEL R11, R14, 0x63400000, !P1 ;  /* 0x634000000e0b7807 */ /* 0x000fe20004800000 */
[----:B------:R-:W-:Y:S01]  /*1520*/  IMAD.MOV.U32 R10, RZ, RZ, R8 ;  /* 0x000000ffff0a7224 */ /* 0x000fe200078e0008 */
[--C-:B------:R-:W-:Y:S02]  /*1530*/  @!P2 LOP3.LUT R15, R15, 0x80000000, R9.reuse, 0xf8, !PT ;  /* 0x800000000f0fa812 */ /* 0x100fe400078ef809 */
[----:B------:R-:W-:Y:S02]  /*1540*/  LOP3.LUT R11, R11, 0x800fffff, R9, 0xf8, !PT ;  /* 0x800fffff0b0b7812 */ /* 0x000fe400078ef809 */
[----:B------:R-:W-:Y:S01]  /*1550*/  @!P2 LOP3.LUT R21, R15, 0x100000, RZ, 0xfc, !PT ;  /* 0x001000000f15a812 */ /* 0x000fe200078efcff */
[----:B------:R-:W-:-:S05]  /*1560*/  DFMA R22, R18, -R2, 1 ;  /* 0x3ff000001216742b */ /* 0x000fca0000000802 */
[----:B------:R-:W-:-:S03]  /*1570*/  @!P2 DFMA R10, R10, 2, -R20 ;  /* 0x400000000a0aa82b */ /* 0x000fc60000000814 */
[----:B------:R-:W-:Y:S01]  /*1580*/  DFMA R18, R18, R22, R18 ;  /* 0x000000161212722b */ /* 0x000fe20000000012 */
[----:B------:R-:W-:Y:S01]  /*1590*/  MOV R23, R13 ;  /* 0x0000000d00177202 */ /* 0x000fe20000000f00 */
[----:B------:R-:W-:Y:S01]  /*15a0*/  IMAD.MOV.U32 R22, RZ, RZ, R16 ;  /* 0x000000ffff167224 */ /* 0x000fe200078e0010 */
[----:B------:R-:W-:-:S04]  /*15b0*/  @!P0 LOP3.LUT R22, R3, 0x7ff00000, RZ, 0xc0, !PT ;  /* 0x7ff0000003168812 */ /* 0x000fc800078ec0ff */
[----:B------:R-:W-:Y:S01]  /*15c0*/  @!P2 LOP3.LUT R23, R11, 0x7ff00000, RZ, 0xc0, !PT ;  /* 0x7ff000000b17a812 */ /* 0x000fe200078ec0ff */
[----:B------:R-:W-:Y:S01]  /*15d0*/  DMUL R20, R18, R10 ;  /* 0x0000000a12147228 */ /* 0x000fe20000000000 */
[----:B------:R-:W-:-:S03]  /*15e0*/  IADD3 R24, PT, PT, R22, -0x1, RZ ;  /* 0xffffffff16187810 */ /* 0x000fc60007ffe0ff */
[----:B------:R-:W-:-:S04]  /*15f0*/  VIADD R15, R23, 0xffffffff ;  /* 0xffffffff170f7836 */ /* 0x000fc80000000000 */
[----:B------:R-:W-:Y:S01]  /*1600*/  DFMA R16, R20, -R2, R10 ;  /* 0x800000021410722b */ /* 0x000fe2000000000a */
[----:B------:R-:W-:-:S04]  /*1610*/  ISETP.GT.U32.AND P0, PT, R15, 0x7feffffe, PT ;  /* 0x7feffffe0f00780c */ /* 0x000fc80003f04070 */
[----:B------:R-:W-:-:S03]  /*1620*/  ISETP.GT.U32.OR P0, PT, R24, 0x7feffffe, P0 ;  /* 0x7feffffe1800780c */ /* 0x000fc60000704470 */
[----:B------:R-:W-:-:S10]  /*1630*/  DFMA R16, R18, R16, R20 ;  /* 0x000000101210722b */ /* 0x000fd40000000014 */
[----:B------:R-:W-:Y:S05]  /*1640*/  @P0 BRA `(.L_x_72) ;  /* 0x00000000006c0947 */ /* 0x000fea0003800000 */
[----:B------:R-:W-:-:S04]  /*1650*/  LOP3.LUT R18, R7, 0x7ff00000, RZ, 0xc0, !PT ;  /* 0x7ff0000007127812 */ /* 0x000fc800078ec0ff */
[CC--:B------:R-:W-:Y:S02]  /*1660*/  VIADDMNMX R8, R13.reuse, -R18.reuse, 0xb9600000, !PT ;  /* 0xb96000000d087446 */ /* 0x0c0fe40007800912 */
[----:B------:R-:W-:Y:S02]  /*1670*/  ISETP.GE.U32.AND P0, PT, R13, R18, PT ;  /* 0x000000120d00720c */ /* 0x000fe40003f06070 */
[----:B------:R-:W-:Y:S02]  /*1680*/  VIMNMX R8, PT, PT, R8, 0x46a00000, PT ;  /* 0x46a0000008087848 */ /* 0x000fe40003fe0100 */
[----:B------:R-:W-:-:S05]  /*1690*/  SEL R13, R14, 0x63400000, !P0 ;  /* 0x634000000e0d7807 */ /* 0x000fca0004000000 */
[----:B------:R-:W-:Y:S01]  /*16a0*/  IMAD.IADD R13, R8, 0x1, -R13 ;  /* 0x00000001080d7824 */ /* 0x000fe200078e0a0d */
[----:B------:R-:W-:-:S03]  /*16b0*/  MOV R8, RZ ;  /* 0x000000ff00087202 */ /* 0x000fc60000000f00 */
[----:B------:R-:W-:-:S06]  /*16c0*/  VIADD R9, R13, 0x7fe00000 ;  /* 0x7fe000000d097836 */ /* 0x000fcc0000000000 */
[----:B------:R-:W-:-:S10]  /*16d0*/  DMUL R14, R16, R8 ;  /* 0x00000008100e7228 */ /* 0x000fd40000000000 */
[----:B------:R-:W-:-:S13]  /*16e0*/  FSETP.GTU.AND P0, PT, |R15|, 1.469367938527859385e-39, PT ;  /* 0x001000000f00780b */ /* 0x000fda0003f0c200 */
[----:B------:R-:W-:Y:S05]  /*16f0*/  @P0 BRA `(.L_x_73) ;  /* 0x0000000000940947 */ /* 0x000fea0003800000 */
[----:B------:R-:W-:Y:S01]  /*1700*/  DFMA R2, R16, -R2, R10 ;  /* 0x800000021002722b */ /* 0x000fe2000000000a */
[----:B------:R-:W-:-:S09]  /*1710*/  IMAD.MOV.U32 R8, RZ, RZ, RZ ;  /* 0x000000ffff087224 */ /* 0x000fd200078e00ff */
[C---:B------:R-:W-:Y:S02]  /*1720*/  FSETP.NEU.AND P0, PT, R3.reuse, RZ, PT ;  /* 0x000000ff0300720b */ /* 0x040fe40003f0d000 */
[----:B------:R-:W-:-:S04]  /*1730*/  LOP3.LUT R7, R3, 0x80000000, R7, 0x48, !PT ;  /* 0x8000000003077812 */ /* 0x000fc800078e4807 */
[----:B------:R-:W-:-:S07]  /*1740*/  LOP3.LUT R9, R7, R9, RZ, 0xfc, !PT ;  /* 0x0000000907097212 */ /* 0x000fce00078efcff */
[----:B------:R-:W-:Y:S05]  /*1750*/  @!P0 BRA `(.L_x_73) ;  /* 0x00000000007c8947 */ /* 0x000fea0003800000 */
[----:B------:R-:W-:Y:S01]  /*1760*/  IMAD.MOV R3, RZ, RZ, -R13 ;  /* 0x000000ffff037224 */ /* 0x000fe200078e0a0d */
[----:B------:R-:W-:Y:S01]  /*1770*/  MOV R2, RZ ;  /* 0x000000ff00027202 */ /* 0x000fe20000000f00 */
[----:B------:R-:W-:Y:S01]  /*1780*/  DMUL.RP R8, R16, R8 ;  /* 0x0000000810087228 */ /* 0x000fe20000008000 */
[----:B------:R-:W-:-:S04]  /*1790*/  IADD3 R13, PT, PT, -R13, -0x43300000, RZ ;  /* 0xbcd000000d0d7810 */ /* 0x000fc80007ffe1ff */
[----:B------:R-:W-:-:S05]  /*17a0*/  DFMA R2, R14, -R2, R16 ;  /* 0x800000020e02722b */ /* 0x000fca0000000010 */
[----:B------:R-:W-:-:S05]  /*17b0*/  LOP3.LUT R7, R9, R7, RZ, 0x3c, !PT ;  /* 0x0000000709077212 */ /* 0x000fca00078e3cff */
[----:B------:R-:W-:-:S04]  /*17c0*/  FSETP.NEU.AND P0, PT, |R3|, R13, PT ;  /* 0x0000000d0300720b */ /* 0x000fc80003f0d200 */
[----:B------:R-:W-:Y:S02]  /*17d0*/  FSEL R14, R8, R14, !P0 ;  /* 0x0000000e080e7208 */ /* 0x000fe40004000000 */
[----:B------:R-:W-:Y:S01]  /*17e0*/  FSEL R15, R7, R15, !P0 ;  /* 0x0000000f070f7208 */ /* 0x000fe20004000000 */
[----:B------:R-:W-:Y:S06]  /*17f0*/  BRA `(.L_x_73) ;  /* 0x0000000000547947 */ /* 0x000fec0003800000 */
.L_x_72:
        /* <DEDUP_REMOVED lines=11> */
[----:B------:R-:W-:Y:S02]  /*18b0*/  @P0 LOP3.LUT R2, R15, 0x7ff00000, RZ, 0xfc, !PT ;  /* 0x7ff000000f020812 */ /* 0x000fe400078efcff */
[----:B------:R-:W-:Y:S01]  /*18c0*/  @!P0 MOV R14, RZ ;  /* 0x000000ff000e8202 */ /* 0x000fe20000000f00 */
[----:B------:R-:W-:Y:S02]  /*18d0*/  @P0 IMAD.MOV.U32 R14, RZ, RZ, RZ ;  /* 0x000000ffff0e0224 */ /* 0x000fe400078e00ff */
[----:B------:R-:W-:Y:S01]  /*18e0*/  @P0 IMAD.MOV.U32 R15, RZ, RZ, R2 ;  /* 0x000000ffff0f0224 */ /* 0x000fe200078e0002 */
[----:B------:R-:W-:Y:S06]  /*18f0*/  BRA `(.L_x_73) ;  /* 0x0000000000147947 */ /* 0x000fec0003800000 */
.L_x_75:
[----:B------:R-:W-:Y:S02]  /*1900*/  LOP3.LUT R15, R7, 0x80000, RZ, 0xfc, !PT ;  /* 0x00080000070f7812 */ /* 0x000fe400078efcff */
[----:B------:R-:W-:Y:S01]  /*1910*/  MOV R14, R6 ;  /* 0x00000006000e7202 */ /* 0x000fe20000000f00 */
[----:B------:R-:W-:Y:S06]  /*1920*/  BRA `(.L_x_73) ;  /* 0x0000000000087947 */ /* 0x000fec0003800000 */
.L_x_74:
[----:B------:R-:W-:Y:S01]  /*1930*/  LOP3.LUT R15, R9, 0x80000, RZ, 0xfc, !PT ;  /* 0x00080000090f7812 */ /* 0x000fe200078efcff */
[----:B------:R-:W-:-:S07]  /*1940*/  IMAD.MOV.U32 R14, RZ, RZ, R8 ;  /* 0x000000ffff0e7224 */ /* 0x000fce00078e0008 */
.L_x_73:
[----:B------:R-:W-:Y:S05]  /*1950*/  BSYNC.RECONVERGENT B1 ;  /* 0x0000000000017941 */ /* 0x000fea0003800200 */
.L_x_71:
[----:B------:R-:W-:Y:S01]  /*1960*/  IMAD.MOV.U32 R13, RZ, RZ, 0x0 ;  /* 0x00000000ff0d7424 */ /* 0x000fe200078e00ff */
[----:B------:R-:W-:Y:S01]  /*1970*/  MOV R3, R15 ;  /* 0x0000000f00037202 */ /* 0x000fe20000000f00 */
[----:B------:R-:W-:Y:S02]  /*1980*/  IMAD.MOV.U32 R2, RZ, RZ, R14 ;  /* 0x000000ffff027224 */ /* 0x000fe400078e000e */
[----:B------:R-:W-:Y:S05]  /*1990*/  RET.REL.NODEC R12 `(_Z25normalize_weights_kernel2PdS_S_Pii) ;  /* 0xffffffe40c987950 */ /* 0x000fea0003c3ffff */
.L_x_76:
        /* <DEDUP_REMOVED lines=14> */
.L_x_96:


//--------------------- .text._Z25normalize_weights_kernel1PdiS_S_S_Pi --------------------------
	.section	.text._Z25normalize_weights_kernel1PdiS_S_S_Pi,"ax",@progbits
	.align	128
        .global         _Z25normalize_weights_kernel1PdiS_S_S_Pi
        .type           _Z25normalize_weights_kernel1PdiS_S_S_Pi,@function
        .size           _Z25normalize_weights_kernel1PdiS_S_S_Pi,(.L_x_97 - _Z25normalize_weights_kernel1PdiS_S_S_Pi)
        .other          _Z25normalize_weights_kernel1PdiS_S_S_Pi,@"STO_CUDA_ENTRY STV_DEFAULT"
_Z25normalize_weights_kernel1PdiS_S_S_Pi:
.text._Z25normalize_weights_kernel1PdiS_S_S_Pi:
[----:B------:R-:W-:Y:S01]  /*0000*/  LDC R1, c[0x0][0x37c] ;  /* 0x0000df00ff017b82 */ /* 0x000fe20000000800 */
[----:B------:R-:W0:Y:S01]  /*0010*/  S2R R0, SR_TID.X ;  /* 0x0000000000007919 */ /* 0x000e220000002100 */
[----:B------:R-:W1:Y:S06]  /*0020*/  LDCU.64 UR6, c[0x0][0x358] ;  /* 0x00006b00ff0677ac */ /* 0x000e6c0008000a00 */
[----:B------:R-:W2:Y:S01]  /*0030*/  S2UR UR4, SR_CTAID.X ;  /* 0x00000000000479c3 */ /* 0x000ea20000002500 */
[----:B------:R-:W3:Y:S01]  /*0040*/  LDCU UR5, c[0x0][0x388] ;  /* 0x00007100ff0577ac */ /* 0x000ee20008000800 */
[----:B0-----:R-:W-:-:S13]  /*0050*/  ISETP.NE.AND P0, PT, R0, RZ, PT ;  /* 0x000000ff0000720c */ /* 0x001fda0003f05270 */
[----:B------:R-:W1:Y:S02]  /*0060*/  @!P0 LDC.64 R2, c[0x0][0x390] ;  /* 0x0000e400ff028b82 */ /* 0x000e640000000a00 */
[----:B-1----:R-:W4:Y:S06]  /*0070*/  @!P0 LDG.E.64 R2, desc[UR6][R2.64] ;  /* 0x0000000602028981 */ /* 0x002f2c000c1e1b00 */
[----:B------:R-:W2:Y:S01]  /*0080*/  LDC R7, c[0x0][0x360] ;  /* 0x0000d800ff077b82 */ /* 0x000ea20000000800 */
[----:B------:R-:W0:Y:S01]  /*0090*/  @!P0 S2R R5, SR_CgaCtaId ;  /* 0x0000000000058919 */ /* 0x000e220000008800 */
[----:B--2---:R-:W-:Y:S01]  /*00a0*/  IMAD R7, R7, UR4, R0 ;  /* 0x0000000407077c24 */ /* 0x004fe2000f8e0200 */
[----:B------:R-:W-:-:S04]  /*00b0*/  @!P0 MOV R0, 0x400 ;  /* 0x0000040000008802 */ /* 0x000fc80000000f00 */
[----:B---3--:R-:W-:Y:S02]  /*00c0*/  ISETP.GE.AND P1, PT, R7, UR5, PT ;  /* 0x0000000507007c0c */ /* 0x008fe4000bf26270 */
[----:B0-----:R-:W-:-:S05]  /*00d0*/  @!P0 LEA R5, R5, R0, 0x18 ;  /* 0x0000000005058211 */ /* 0x001fca00078ec0ff */
[----:B----4-:R0:W-:Y:S01]  /*00e0*/  @!P0 STS.64 [R5], R2 ;  /* 0x0000000205008388 */ /* 0x0101e20000000a00 */
[----:B------:R-:W-:Y:S06]  /*00f0*/  BAR.SYNC.DEFER_BLOCKING 0x0 ;  /* 0x0000000000007b1d */ /* 0x000fec0000010000 */
[----:B------:R-:W-:Y:S05]  /*0100*/  @P1 EXIT ;  /* 0x000000000000194d */ /* 0x000fea0003800000 */
[----:B0-----:R-:W0:Y:S02]  /*0110*/  LDC.64 R4, c[0x0][0x380] ;  /* 0x0000e000ff047b82 */ /* 0x001e240000000a00 */
[----:B0-----:R-:W-:-:S05]  /*0120*/  IMAD.WIDE R4, R7, 0x8, R4 ;  /* 0x0000000807047825 */ /* 0x001fca00078e0204 */
[----:B------:R-:W2:Y:S01]  /*0130*/  LDG.E.64 R8, desc[UR6][R4.64] ;  /* 0x0000000604087981 */ /* 0x000ea2000c1e1b00 */
[----:B------:R-:W0:Y:S01]  /*0140*/  S2UR UR5, SR_CgaCtaId ;  /* 0x00000000000579c3 */ /* 0x000e220000008800 */
[----:B------:R-:W-:Y:S01]  /*0150*/  UMOV UR4, 0x400 ;  /* 0x0000040000047882 */ /* 0x000fe20000000000 */
[----:B------:R-:W-:Y:S01]  /*0160*/  IMAD.MOV.U32 R2, RZ, RZ, 0x1 ;  /* 0x00000001ff027424 */ /* 0x000fe200078e00ff */
[----:B------:R-:W-:Y:S01]  /*0170*/  BSSY.RECONVERGENT B0, `(.L_x_77) ;  /* 0x0000014000007945 */ /* 0x000fe20003800200 */
[----:B0-----:R-:W-:-:S09]  /*0180*/  ULEA UR4, UR5, UR4, 0x18 ;  /* 0x0000000405047291 */ /* 0x001fd2000f8ec0ff */
[----:B------:R-:W0:Y:S02]  /*0190*/  LDS.64 R6, [UR4] ;  /* 0x00000004ff067984 */ /* 0x000e240008000a00 */
[----:B0-----:R-:W0:Y:S02]  /*01a0*/  MUFU.RCP64H R3, R7 ;  /* 0x0000000700037308 */ /* 0x001e240000001800 */
[----:B0-----:R-:W-:-:S08]  /*01b0*/  DFMA R10, -R6, R2, 1 ;  /* 0x3ff00000060a742b */ /* 0x001fd00000000102 */
[----:B------:R-:W-:-:S08]  /*01c0*/  DFMA R10, R10, R10, R10 ;  /* 0x0000000a0a0a722b */ /* 0x000fd0000000000a */
[----:B------:R-:W-:-:S08]  /*01d0*/  DFMA R10, R2, R10, R2 ;  /* 0x0000000a020a722b */ /* 0x000fd00000000002 */
[----:B------:R-:W-:-:S08]  /*01e0*/  DFMA R2, -R6, R10, 1 ;  /* 0x3ff000000602742b */ /* 0x000fd0000000010a */
[----:B------:R-:W-:-:S08]  /*01f0*/  DFMA R2, R10, R2, R10 ;  /* 0x000000020a02722b */ /* 0x000fd0000000000a */
[----:B--2---:R-:W-:Y:S01]  /*0200*/  DMUL R10, R8, R2 ;  /* 0x00000002080a7228 */ /* 0x004fe20000000000 */
[----:B------:R-:W-:-:S07]  /*0210*/  FSETP.GEU.AND P1, PT, |R9|, 6.5827683646048100446e-37, PT ;  /* 0x036000000900780b */ /* 0x000fce0003f2e200 */
[----:B------:R-:W-:-:S08]  /*0220*/  DFMA R12, -R6, R10, R8 ;  /* 0x0000000a060c722b */ /* 0x000fd00000000108 */
[----:B------:R-:W-:-:S10]  /*0230*/  DFMA R2, R2, R12, R10 ;  /* 0x0000000c0202722b */ /* 0x000fd4000000000a */
[----:B------:R-:W-:-:S05]  /*0240*/  FFMA R0, RZ, R7, R3 ;  /* 0x00000007ff007223 */ /* 0x000fca0000000003 */
[----:B------:R-:W-:-:S13]  /*0250*/  FSETP.GT.AND P0, PT, |R0|, 1.469367938527859385e-39, PT ;  /* 0x001000000000780b */ /* 0x000fda0003f04200 */
[----:B------:R-:W-:Y:S05]  /*0260*/  @P0 BRA P1, `(.L_x_78) ;  /* 0x0000000000100947 */ /* 0x000fea0000800000 */
[----:B------:R-:W-:-:S07]  /*0270*/  MOV R0, 0x290 ;  /* 0x0000029000007802 */ /* 0x000fce0000000f00 */
[----:B------:R-:W-:Y:S05]  /*0280*/  CALL.REL.NOINC `($__internal_3_$__cuda_sm20_div_rn_f64_full) ;  /* 0x0000000000147944 */ /* 0x000fea0003c00000 */
[----:B------:R-:W-:Y:S02]  /*0290*/  IMAD.MOV.U32 R2, RZ, RZ, R12 ;  /* 0x000000ffff027224 */ /* 0x000fe400078e000c */
[----:B------:R-:W-:-:S07]  /*02a0*/  IMAD.MOV.U32 R3, RZ, RZ, R13 ;  /* 0x000000ffff037224 */ /* 0x000fce00078e000d */
.L_x_78:
[----:B------:R-:W-:Y:S05]  /*02b0*/  BSYNC.RECONVERGENT B0 ;  /* 0x0000000000007941 */ /* 0x000fea0003800200 */
.L_x_77:
[----:B------:R-:W-:Y:S01]  /*02c0*/  STG.E.64 desc[UR6][R4.64], R2 ;  /* 0x0000000204007986 */ /* 0x000fe2000c101b06 */
[----:B------:R-:W-:Y:S05]  /*02d0*/  EXIT ;  /* 0x000000000000794d */ /* 0x000fea0003800000 */
        .weak           $__internal_3_$__cuda_sm20_div_rn_f64_full
        .type           $__internal_3_$__cuda_sm20_div_rn_f64_full,@function
        .size           $__internal_3_$__cuda_sm20_div_rn_f64_full,(.L_x_97 - $__internal_3_$__cuda_sm20_div_rn_f64_full)
$__internal_3_$__cuda_sm20_div_rn_f64_full:
        /* <DEDUP_REMOVED lines=11> */
[----:B------:R-:W-:Y:S01]  /*0390*/  @!P2 LOP3.LUT R13, R7, 0x7ff00000, RZ, 0xc0, !PT ;  /* 0x7ff00000070da812 */ /* 0x000fe200078ec0ff */
[----:B------:R-:W-:Y:S01]  /*03a0*/  @!P2 IMAD.MOV.U32 R18, RZ, RZ, RZ ;  /* 0x000000ffff12a224 */ /* 0x000fe200078e00ff */
[----:B------:R-:W0:Y:S02]  /*03b0*/  MUFU.RCP64H R17, R3 ;  /* 0x0000000300117308 */ /* 0x000e240000001800 */
[----:B------:R-:W-:Y:S01]  /*03c0*/  @!P2 ISETP.GE.U32.AND P3, PT, R12, R13, PT ;  /* 0x0000000d0c00a20c */ /* 0x000fe20003f66070 */
[----:B------:R-:W-:-:S05]  /*03d0*/  IMAD.MOV.U32 R13, RZ, RZ, 0x1ca00000 ;  /* 0x1ca00000ff0d7424 */ /* 0x000fca00078e00ff */
[----:B------:R-:W-:-:S04]  /*03e0*/  @!P2 SEL R19, R13, 0x63400000, !P3 ;  /* 0x634000000d13a807 */ /* 0x000fc80005800000 */
[----:B------:R-:W-:-:S04]  /*03f0*/  @!P2 LOP3.LUT R19, R19, 0x80000000, R9, 0xf8, !PT ;  /* 0x800000001313a812 */ /* 0x000fc800078ef809 */
[----:B------:R-:W-:Y:S01]  /*0400*/  @!P2 LOP3.LUT R19, R19, 0x100000, RZ, 0xfc, !PT ;  /* 0x001000001313a812 */ /* 0x000fe200078efcff */
[----:B0-----:R-:W-:-:S08]  /*0410*/  DFMA R10, R16, -R2, 1 ;  /* 0x3ff00000100a742b */ /* 0x001fd00000000802 */
[----:B------:R-:W-:-:S08]  /*0420*/  DFMA R10, R10, R10, R10 ;  /* 0x0000000a0a0a722b */ /* 0x000fd0000000000a */
[----:B------:R-:W-:Y:S01]  /*0430*/  DFMA R16, R16, R10, R16 ;  /* 0x0000000a1010722b */ /* 0x000fe20000000010 */
[----:B------:R-:W-:Y:S01]  /*0440*/  SEL R11, R13, 0x63400000, !P1 ;  /* 0x634000000d0b7807 */ /* 0x000fe20004800000 */
[----:B------:R-:W-:-:S03]  /*0450*/  IMAD.MOV.U32 R10, RZ, RZ, R8 ;  /* 0x000000ffff0a7224 */ /* 0x000fc600078e0008 */
[----:B------:R-:W-:-:S03]  /*0460*/  LOP3.LUT R11, R11, 0x800fffff, R9, 0xf8, !PT ;  /* 0x800fffff0b0b7812 */ /* 0x000fc600078ef809 */
[----:B------:R-:W-:-:S03]  /*0470*/  DFMA R20, R16, -R2, 1 ;  /* 0x3ff000001014742b */ /* 0x000fc60000000802 */
[----:B------:R-:W-:-:S05]  /*0480*/  @!P2 DFMA R10, R10, 2, -R18 ;  /* 0x400000000a0aa82b */ /* 0x000fca0000000812 */
[----:B------:R-:W-:Y:S01]  /*0490*/  DFMA R16, R16, R20, R16 ;  /* 0x000000141010722b */ /* 0x000fe20000000010 */
[----:B------:R-:W-:Y:S02]  /*04a0*/  IMAD.MOV.U32 R21, RZ, RZ, R12 ;  /* 0x000000ffff157224 */ /* 0x000fe400078e000c */
[----:B------:R-:W-:Y:S01]  /*04b0*/  IMAD.MOV.U32 R20, RZ, RZ, R15 ;  /* 0x000000ffff147224 */ /* 0x000fe200078e000f */
[----:B------:R-:W-:Y:S02]  /*04c0*/  @!P0 LOP3.LUT R20, R3, 0x7ff00000, RZ, 0xc0, !PT ;  /* 0x7ff0000003148812 */ /* 0x000fe400078ec0ff */
[----:B------:R-:W-:Y:S02]  /*04d0*/  @!P2 LOP3.LUT R21, R11, 0x7ff00000, RZ, 0xc0, !PT ;  /* 0x7ff000000b15a812 */ /* 0x000fe400078ec0ff */
[----:B------:R-:W-:Y:S01]  /*04e0*/  DMUL R18, R16, R10 ;  /* 0x0000000a10127228 */ /* 0x000fe20000000000 */
[----:B------:R-:W-:Y:S02]  /*04f0*/  VIADD R23, R20, 0xffffffff ;  /* 0xffffffff14177836 */ /* 0x000fe40000000000 */
[----:B------:R-:W-:-:S05]  /*0500*/  VIADD R22, R21, 0xffffffff ;  /* 0xffffffff15167836 */ /* 0x000fca0000000000 */
        /* <DEDUP_REMOVED lines=10> */
[----:B------:R-:W-:Y:S02]  /*05b0*/  IMAD.IADD R16, R8, 0x1, -R13 ;  /* 0x0000000108107824 */ /* 0x000fe400078e0a0d */
[----:B------:R-:W-:Y:S02]  /*05c0*/  IMAD.MOV.U32 R8, RZ, RZ, RZ ;  /* 0x000000ffff087224 */ /* 0x000fe400078e00ff */
        /* <DEDUP_REMOVED lines=11> */
[----:B------:R-:W-:Y:S01]  /*0680*/  DMUL.RP R8, R14, R8 ;  /* 0x000000080e087228 */ /* 0x000fe20000008000 */
[----:B------:R-:W-:-:S06]  /*0690*/  IMAD.MOV.U32 R2, RZ, RZ, RZ ;  /* 0x000000ffff027224 */ /* 0x000fcc00078e00ff */
[----:B------:R-:W-:-:S03]  /*06a0*/  DFMA R2, R12, -R2, R14 ;  /* 0x800000020c02722b */ /* 0x000fc6000000000e */
[----:B------:R-:W-:-:S03]  /*06b0*/  LOP3.LUT R7, R9, R7, RZ, 0x3c, !PT ;  /* 0x0000000709077212 */ /* 0x000fc600078e3cff */
[----:B------:R-:W-:-:S04]  /*06c0*/  IADD3 R2, PT, PT, -R16, -0x43300000, RZ ;  /* 0xbcd0000010027810 */ /* 0x000fc80007ffe1ff */
[----:B------:R-:W-:-:S04]  /*06d0*/  FSETP.NEU.AND P0, PT, |R3|, R2, PT ;  /* 0x000000020300720b */ /* 0x000fc80003f0d200 */
[----:B------:R-:W-:Y:S02]  /*06e0*/  FSEL R12, R8, R12, !P0 ;  /* 0x0000000c080c7208 */ /* 0x000fe40004000000 */
[----:B------:R-:W-:Y:S01]  /*06f0*/  FSEL R13, R7, R13, !P0 ;  /* 0x0000000d070d7208 */ /* 0x000fe20004000000 */
[----:B------:R-:W-:Y:S06]  /*0700*/  BRA `(.L_x_81) ;  /* 0x0000000000547947 */ /* 0x000fec0003800000 */
.L_x_80:
        /* <DEDUP_REMOVED lines=16> */
.L_x_83:
[----:B------:R-:W-:Y:S01]  /*0810*/  LOP3.LUT R13, R7, 0x80000, RZ, 0xfc, !PT ;  /* 0x00080000070d7812 */ /* 0x000fe200078efcff */
[----:B------:R-:W-:Y:S01]  /*0820*/  IMAD.MOV.U32 R12, RZ, RZ, R6 ;  /* 0x000000ffff0c7224 */ /* 0x000fe200078e0006 */
[----:B------:R-:W-:Y:S06]  /*0830*/  BRA `(.L_x_81) ;  /* 0x0000000000087947 */ /* 0x000fec0003800000 */
.L_x_82:
[----:B------:R-:W-:Y:S01]  /*0840*/  LOP3.LUT R13, R9, 0x80000, RZ, 0xfc, !PT ;  /* 0x00080000090d7812 */ /* 0x000fe200078efcff */
[----:B------:R-:W-:-:S07]  /*0850*/  IMAD.MOV.U32 R12, RZ, RZ, R8 ;  /* 0x000000ffff0c7224 */ /* 0x000fce00078e0008 */
.L_x_81:
[----:B------:R-:W-:Y:S05]  /*0860*/  BSYNC.RECONVERGENT B1 ;  /* 0x0000000000017941 */ /* 0x000fea0003800200 */
.L_x_79:
[----:B------:R-:W-:Y:S02]  /*0870*/  IMAD.MOV.U32 R2, RZ, RZ, R0 ;  /* 0x000000ffff027224 */ /* 0x000fe400078e0000 */
[----:B------:R-:W-:-:S04]  /*0880*/  IMAD.MOV.U32 R3, RZ, RZ, 0x0 ;  /* 0x00000000ff037424 */ /* 0x000fc800078e00ff */
[----:B------:R-:W-:Y:S05]  /*0890*/  RET.REL.NODEC R2 `(_Z25normalize_weights_kernel1PdiS_S_S_Pi) ;  /* 0xfffffff402d87950 */ /* 0x000fea0003c3ffff */
.L_x_84:
        /* <DEDUP_REMOVED lines=14> */
.L_x_97:


//--------------------- .text._Z17find_index_kernelPdS_i --------------------------
	.section	.text._Z17find_index_kernelPdS_i,"ax",@progbits
	.align	128
        .global         _Z17find_index_kernelPdS_i
        .type           _Z17find_index_kernelPdS_i,@function
        .size           _Z17find_index_kernelPdS_i,(.L_x_101 - _Z17find_index_kernelPdS_i)
        .other          _Z17find_index_kernelPdS_i,@"STO_CUDA_ENTRY STV_DEFAULT"
_Z17find_index_kernelPdS_i:
.text._Z17find_index_kernelPdS_i:
[----:B------:R-:W0:Y:S01]  /*0000*/  LDC R1, c[0x0][0x37c] ;  /* 0x0000df00ff017b82 */ /* 0x000e220000000800 */
[----:B------:R-:W1:Y:S01]  /*0010*/  S2R R0, SR_TID.X ;  /* 0x0000000000007919 */ /* 0x000e620000002100 */
[----:B------:R-:W2:Y:S06]  /*0020*/  LDCU UR5, c[0x0][0x2fc] ;  /* 0x00005f80ff0577ac */ /* 0x000eac0008000800 */
[----:B------:R-:W1:Y:S01]  /*0030*/  S2UR UR6, SR_CTAID.X ;  /* 0x00000000000679c3 */ /* 0x000e620000002500 */
[----:B0-----:R-:W-:Y:S01]  /*0040*/  VIADD R1, R1, 0xfffffff8 ;  /* 0xfffffff801017836 */ /* 0x001fe20000000000 */
[----:B------:R-:W0:Y:S01]  /*0050*/  LDCU UR36, c[0x0][0x390] ;  /* 0x00007200ff2477ac */ /* 0x000e220008000800 */
[----:B------:R-:W3:Y:S05]  /*0060*/  LDCU UR4, c[0x0][0x2f8] ;  /* 0x00005f00ff0477ac */ /* 0x000eea0008000800 */
[----:B------:R-:W1:Y:S01]  /*0070*/  LDC R3, c[0x0][0x360] ;  /* 0x0000d800ff037b82 */ /* 0x000e620000000800 */
[----:B---3--:R-:W-:-:S05]  /*0080*/  IADD3 R6, P1, PT, R1, UR4, RZ ;  /* 0x0000000401067c10 */ /* 0x008fca000ff3e0ff */
[----:B--2---:R-:W-:Y:S02]  /*0090*/  IMAD.X R7, RZ, RZ, UR5, P1 ;  /* 0x00000005ff077e24 */ /* 0x004fe400088e06ff */
[----:B-1----:R-:W-:-:S05]  /*00a0*/  IMAD R3, R3, UR6, R0 ;  /* 0x0000000603037c24 */ /* 0x002fca000f8e0200 */
[----:B0-----:R-:W-:-:S13]  /*00b0*/  ISETP.GE.AND P0, PT, R3, UR36, PT ;  /* 0x0000002403007c0c */ /* 0x001fda000bf06270 */
[----:B------:R-:W-:Y:S05]  /*00c0*/  @P0 BRA `(.L_x_85) ;  /* 0x0000000800600947 */ /* 0x000fea0003800000 */
[----:B------:R-:W-:Y:S01]  /*00d0*/  UISETP.GE.AND UP0, UPT, UR36, 0x1, UPT ;  /* 0x000000012400788c */ /* 0x000fe2000bf06270 */
[----:B------:R-:W-:-:S08]  /*00e0*/  MOV R0, 0xffffffff ;  /* 0xffffffff00007802 */ /* 0x000fd00000000f00 */
[----:B------:R-:W-:Y:S05]  /*00f0*/  BRA.U !UP0, `(.L_x_86) ;  /* 0x0000000908347547 */ /* 0x000fea000b800000 */
[----:B------:R-:W0:Y:S01]  /*0100*/  LDC.64 R4, c[0x0][0x388] ;  /* 0x0000e200ff047b82 */ /* 0x000e220000000a00 */
[----:B------:R-:W1:Y:S01]  /*0110*/  LDCU.64 UR8, c[0x0][0x358] ;  /* 0x00006b00ff0877ac */ /* 0x000e620008000a00 */
[----:B0-----:R-:W-:-:S06]  /*0120*/  IMAD.WIDE R4, R3, 0x8, R4 ;  /* 0x0000000803047825 */ /* 0x001fcc00078e0204 */
[----:B-1----:R-:W5:Y:S01]  /*0130*/  LDG.E.64 R4, desc[UR8][R4.64] ;  /* 0x0000000804047981 */ /* 0x002f62000c1e1b00 */
[----:B------:R-:W-:Y:S01]  /*0140*/  UISETP.GE.U32.AND UP1, UPT, UR36, 0x10, UPT ;  /* 0x000000102400788c */ /* 0x000fe2000bf26070 */
[----:B------:R-:W-:Y:S01]  /*0150*/  IMAD.MOV.U32 R0, RZ, RZ, -0x1 ;  /* 0xffffffffff007424 */ /* 0x000fe200078e00ff */
[----:B------:R-:W-:Y:S01]  /*0160*/  ULOP3.LUT UR6, UR36, 0xf, URZ, 0xc0, !UPT ;  /* 0x0000000f24067892 */ /* 0x000fe2000f8ec0ff */
[----:B------:R-:W-:-:S03]  /*0170*/  IMAD.MOV.U32 R3, RZ, RZ, RZ ;  /* 0x000000ffff037224 */ /* 0x000fc600078e00ff */
[----:B------:R-:W-:-:S03]  /*0180*/  UISETP.NE.AND UP0, UPT, UR6, URZ, UPT ;  /* 0x000000ff0600728c */ /* 0x000fc6000bf05270 */
[----:B------:R-:W-:Y:S08]  /*0190*/  BRA.U !UP1, `(.L_x_87) ;  /* 0x0000000109f87547 */ /* 0x000ff0000b800000 */
[----:B------:R-:W0:Y:S01]  /*01a0*/  LDCU.64 UR4, c[0x0][0x380] ;  /* 0x00007000ff0477ac */ /* 0x000e220008000a00 */
[----:B------:R-:W-:Y:S01]  /*01b0*/  MOV R0, 0xffffffff ;  /* 0xffffffff00007802 */ /* 0x000fe20000000f00 */
[----:B------:R-:W-:Y:S01]  /*01c0*/  IMAD.MOV.U32 R2, RZ, RZ, RZ ;  /* 0x000000ffff027224 */ /* 0x000fe200078e00ff */
[----:B------:R-:W-:-:S06]  /*01d0*/  ULOP3.LUT UR7, UR36, 0x7ffffff0, URZ, 0xc0, !UPT ;  /* 0x7ffffff024077892 */ /* 0x000fcc000f8ec0ff */
[----:B------:R-:W-:Y:S01]  /*01e0*/  IMAD.U32 R3, RZ, RZ, UR7 ;  /* 0x00000007ff037e24 */ /* 0x000fe2000f8e00ff */
[----:B0-----:R-:W-:-:S04]  /*01f0*/  UIADD3 UR4, UP1, UPT, UR4, 0x40, URZ ;  /* 0x0000004004047890 */ /* 0x001fc8000ff3e0ff */
[----:B------:R-:W-:Y:S02]  /*0200*/  UIADD3.X UR5, UPT, UPT, URZ, UR5, URZ, UP1, !UPT ;  /* 0x00000005ff057290 */ /* 0x000fe40008ffe4ff */
[----:B------:R-:W-:-:S04]  /*0210*/  MOV R8, UR4 ;  /* 0x0000000400087c02 */ /* 0x000fc80008000f00 */
[----:B------:R-:W-:-:S07]  /*0220*/  IMAD.U32 R9, RZ, RZ, UR5 ;  /* 0x00000005ff097e24 */ /* 0x000fce000f8e00ff */
.L_x_88:
[----:B------:R-:W2:Y:S04]  /*0230*/  LDG.E.64 R14, desc[UR8][R8.64+-0x40] ;  /* 0xffffc008080e7981 */ /* 0x000ea8000c1e1b00 */
[----:B------:R-:W3:Y:S04]  /*0240*/  LDG.E.64 R16, desc[UR8][R8.64+-0x38] ;  /* 0xffffc80808107981 */ /* 0x000ee8000c1e1b00 */
[----:B------:R-:W4:Y:S04]  /*0250*/  LDG.E.64 R18, desc[UR8][R8.64+-0x30] ;  /* 0xffffd00808127981 */ /* 0x000f28000c1e1b00 */
[----:B------:R-:W4:Y:S04]  /*0260*/  LDG.E.64 R20, desc[UR8][R8.64+-0x28] ;  /* 0xffffd80808147981 */ /* 0x000f28000c1e1b00 */
[----:B------:R-:W4:Y:S04]  /*0270*/  LDG.E.64 R22, desc[UR8][R8.64+-0x20] ;  /* 0xffffe00808167981 */ /* 0x000f28000c1e1b00 */
[----:B------:R-:W4:Y:S04]  /*0280*/  LDG.E.64 R24, desc[UR8][R8.64+-0x18] ;  /* 0xffffe80808187981 */ /* 0x000f28000c1e1b00 */
[----:B------:R-:W4:Y:S04]  /*0290*/  LDG.E.64 R10, desc[UR8][R8.64+-0x10] ;  /* 0xfffff008080a7981 */ /* 0x000f28000c1e1b00 */
[----:B------:R-:W4:Y:S01]  /*02a0*/  LDG.E.64 R12, desc[UR8][R8.64+-0x8] ;  /* 0xfffff808080c7981 */ /* 0x000f22000c1e1b00 */
[----:B--2--5:R-:W-:-:S03]  /*02b0*/  DSETP.GE.AND P6, PT, R14, R4, PT ;  /* 0x000000040e00722a */ /* 0x024fc60003fc6000 */
[----:B------:R-:W2:Y:S01]  /*02c0*/  LDG.E.64 R14, desc[UR8][R8.64] ;  /* 0x00000008080e7981 */ /* 0x000ea2000c1e1b00 */
[----:B---3--:R-:W-:-:S03]  /*02d0*/  DSETP.GE.AND P0, PT, R16, R4, PT ;  /* 0x000000041000722a */ /* 0x008fc60003f06000 */
[----:B------:R-:W3:Y:S01]  /*02e0*/  LDG.E.64 R16, desc[UR8][R8.64+0x8] ;  /* 0x0000080808107981 */ /* 0x000ee2000c1e1b00 */
[----:B----4-:R-:W-:-:S03]  /*02f0*/  DSETP.GE.AND P1, PT, R18, R4, PT ;  /* 0x000000041200722a */ /* 0x010fc60003f26000 */
[----:B------:R-:W4:Y:S01]  /*0300*/  LDG.E.64 R18, desc[UR8][R8.64+0x10] ;  /* 0x0000100808127981 */ /* 0x000f22000c1e1b00 */
[----:B------:R-:W-:-:S03]  /*0310*/  DSETP.GE.AND P2, PT, R20, R4, PT ;  /* 0x000000041400722a */ /* 0x000fc60003f46000 */
[----:B------:R-:W4:Y:S01]  /*0320*/  LDG.E.64 R20, desc[UR8][R8.64+0x18] ;  /* 0x0000180808147981 */ /* 0x000f22000c1e1b00 */
[--C-:B------:R-:W-:Y:S01]  /*0330*/  DSETP.GE.AND P3, PT, R22, R4.reuse, PT ;  /* 0x000000041600722a */ /* 0x100fe20003f66000 */
[----:B------:R-:W-:Y:S02]  /*0340*/  SEL R0, R2, R0, P6 ;  /* 0x0000000002007207 */ /* 0x000fe40003000000 */
[----:B------:R-:W4:Y:S01]  /*0350*/  LDG.E.64 R22, desc[UR8][R8.64+0x20] ;  /* 0x0000200808167981 */ /* 0x000f22000c1e1b00 */
[----:B------:R-:W-:-:S03]  /*0360*/  DSETP.GE.AND P4, PT, R24, R4, PT ;  /* 0x000000041800722a */ /* 0x000fc60003f86000 */
[----:B------:R-:W4:Y:S01]  /*0370*/  LDG.E.64 R24, desc[UR8][R8.64+0x28] ;  /* 0x0000280808187981 */ /* 0x000f22000c1e1b00 */
[----:B------:R-:W-:-:S03]  /*0380*/  DSETP.GE.AND P5, PT, R10, R4, PT ;  /* 0x000000040a00722a */ /* 0x000fc60003fa6000 */
[----:B------:R-:W4:Y:S01]  /*0390*/  LDG.E.64 R10, desc[UR8][R8.64+0x30] ;  /* 0x00003008080a7981 */ /* 0x000f22000c1e1b00 */
[----:B------:R-:W-:-:S03]  /*03a0*/  DSETP.GE.AND P6, PT, R12, R4, PT ;  /* 0x000000040c00722a */ /* 0x000fc60003fc6000 */
[----:B------:R-:W4:Y:S01]  /*03b0*/  LDG.E.64 R12, desc[UR8][R8.64+0x38] ;  /* 0x00003808080c7981 */ /* 0x000f22000c1e1b00 */
[C---:B------:R-:W-:Y:S01]  /*03c0*/  @P0 IADD3 R0, PT, PT, R2.reuse, 0x1, RZ ;  /* 0x0000000102000810 */ /* 0x040fe20007ffe0ff */
[C---:B------:R-:W-:Y:S01]  /*03d0*/  @P1 VIADD R0, R2.reuse, 0x2 ;  /* 0x0000000202001836 */ /* 0x040fe20000000000 */
[C---:B------:R-:W-:Y:S01]  /*03e0*/  @P2 IADD3 R0, PT, PT, R2.reuse, 0x3, RZ ;  /* 0x0000000302002810 */ /* 0x040fe20007ffe0ff */
[C---:B------:R-:W-:Y:S01]  /*03f0*/  @P3 VIADD R0, R2.reuse, 0x4 ;  /* 0x0000000402003836 */ /* 0x040fe20000000000 */
[C---:B------:R-:W-:Y:S02]  /*0400*/  @P4 IADD3 R0, PT, PT, R2.reuse, 0x5, RZ ;  /* 0x0000000502004810 */ /* 0x040fe40007ffe0ff */
[----:B------:R-:W-:-:S04]  /*0410*/  @P5 VIADD R0, R2, 0x6 ;  /* 0x0000000602005836 */ /* 0x000fc80000000000 */
[----:B------:R-:W-:Y:S01]  /*0420*/  @P6 IADD3 R0, PT, PT, R2, 0x7, RZ ;  /* 0x0000000702006810 */ /* 0x000fe20007ffe0ff */
[--C-:B--2---:R-:W-:Y:S02]  /*0430*/  DSETP.GE.AND P0, PT, R14, R4.reuse, PT ;  /* 0x000000040e00722a */ /* 0x104fe40003f06000 */
[--C-:B---3--:R-:W-:Y:S02]  /*0440*/  DSETP.GE.AND P1, PT, R16, R4.reuse, PT ;  /* 0x000000041000722a */ /* 0x108fe40003f26000 */
[--C-:B----4-:R-:W-:Y:S02]  /*0450*/  DSETP.GE.AND P2, PT, R18, R4.reuse, PT ;  /* 0x000000041200722a */ /* 0x110fe40003f46000 */
[----:B------:R-:W-:-:S08]  /*0460*/  DSETP.GE.AND P3, PT, R20, R4, PT ;  /* 0x000000041400722a */ /* 0x000fd00003f66000 */
[C---:B------:R-:W-:Y:S01]  /*0470*/  @P0 VIADD R0, R2.reuse, 0x8 ;  /* 0x0000000802000836 */ /* 0x040fe20000000000 */
[--C-:B------:R-:W-:Y:S01]  /*0480*/  DSETP.GE.AND P0, PT, R22, R4.reuse, PT ;  /* 0x000000041600722a */ /* 0x100fe20003f06000 */
[C---:B------:R-:W-:Y:S01]  /*0490*/  @P1 IADD3 R0, PT, PT, R2.reuse, 0x9, RZ ;  /* 0x0000000902001810 */ /* 0x040fe20007ffe0ff */
[--C-:B------:R-:W-:Y:S01]  /*04a0*/  DSETP.GE.AND P1, PT, R24, R4.reuse, PT ;  /* 0x000000041800722a */ /* 0x100fe20003f26000 */
[C---:B------:R-:W-:Y:S01]  /*04b0*/  @P2 VIADD R0, R2.reuse, 0xa ;  /* 0x0000000a02002836 */ /* 0x040fe20000000000 */
[--C-:B------:R-:W-:Y:S01]  /*04c0*/  DSETP.GE.AND P2, PT, R10, R4.reuse, PT ;  /* 0x000000040a00722a */ /* 0x100fe20003f46000 */
[----:B------:R-:W-:Y:S01]  /*04d0*/  @P3 IADD3 R0, PT, PT, R2, 0xb, RZ ;  /* 0x0000000b02003810 */ /* 0x000fe20007ffe0ff */
[----:B------:R-:W-:-:S08]  /*04e0*/  DSETP.GE.AND P3, PT, R12, R4, PT ;  /* 0x000000040c00722a */ /* 0x000fd00003f66000 */
[C---:B------:R-:W-:Y:S02]  /*04f0*/  @P0 VIADD R0, R2.reuse, 0xc ;  /* 0x0000000c02000836 */ /* 0x040fe40000000000 */
[----:B------:R-:W-:Y:S02]  /*0500*/  @P1 IADD3 R0, PT, PT, R2, 0xd, RZ ;  /* 0x0000000d02001810 */ /* 0x000fe40007ffe0ff */
[----:B------:R-:W-:Y:S01]  /*0510*/  IADD3 R8, P1, PT, R8, 0x80, RZ ;  /* 0x0000008008087810 */ /* 0x000fe20007f3e0ff */
[----:B------:R-:W-:-:S03]  /*0520*/  @P2 VIADD R0, R2, 0xe ;  /* 0x0000000e02002836 */ /* 0x000fc60000000000 */
[----:B------:R-:W-:Y:S02]  /*0530*/  IADD3.X R9, PT, PT, RZ, R9, RZ, P1, !PT ;  /* 0x00000009ff097210 */ /* 0x000fe40000ffe4ff */
[C---:B------:R-:W-:Y:S01]  /*0540*/  @P3 IADD3 R0, PT, PT, R2.reuse, 0xf, RZ ;  /* 0x0000000f02003810 */ /* 0x040fe20007ffe0ff */
[----:B------:R-:W-:-:S05]  /*0550*/  VIADD R2, R2, 0x10 ;  /* 0x0000001002027836 */ /* 0x000fca0000000000 */
[----:B------:R-:W-:-:S13]  /*0560*/  ISETP.NE.AND P0, PT, R2, R3, PT ;  /* 0x000000030200720c */ /* 0x000fda0003f05270 */
[----:B------:R-:W-:Y:S05]  /*0570*/  @P0 BRA `(.L_x_88) ;  /* 0xfffffffc002c0947 */ /* 0x000fea000383ffff */
.L_x_87:
[----:B------:R-:W-:Y:S05]  /*0580*/  BRA.U !UP0, `(.L_x_86) ;  /* 0x0000000508107547 */ /* 0x000fea000b800000 */
[----:B------:R-:W-:Y:S02]  /*0590*/  UISETP.GE.U32.AND UP0, UPT, UR6, 0x8, UPT ;  /* 0x000000080600788c */ /* 0x000fe4000bf06070 */
[----:B------:R-:W-:-:S04]  /*05a0*/  ULOP3.LUT UR5, UR36, 0x7, URZ, 0xc0, !UPT ;  /* 0x0000000724057892 */ /* 0x000fc8000f8ec0ff */
[----:B------:R-:W-:-:S03]  /*05b0*/  UISETP.NE.AND UP1, UPT, UR5, URZ, UPT ;  /* 0x000000ff0500728c */ /* 0x000fc6000bf25270 */
[----:B------:R-:W-:Y:S08]  /*05c0*/  BRA.U !UP0, `(.L_x_89) ;  /* 0x00000001086c7547 */ /* 0x000ff0000b800000 */
[----:B------:R-:W0:Y:S02]  /*05d0*/  LDC.64 R14, c[0x0][0x380] ;  /* 0x0000e000ff0e7b82 */ /* 0x000e240000000a00 */
[----:B0-----:R-:W-:-:S05]  /*05e0*/  IMAD.WIDE.U32 R14, R3, 0x8, R14 ;  /* 0x00000008030e7825 */ /* 0x001fca00078e000e */
        /* <DEDUP_REMOVED lines=8> */
[----:B--2--5:R-:W-:-:S02]  /*0670*/  DSETP.GE.AND P1, PT, R18, R4, PT ;  /* 0x000000041200722a */ /* 0x024fc40003f26000 */
[--C-:B---3--:R-:W-:Y:S02]  /*0680*/  DSETP.GE.AND P2, PT, R20, R4.reuse, PT ;  /* 0x000000041400722a */ /* 0x108fe40003f46000 */
[--C-:B----4-:R-:W-:Y:S02]  /*0690*/  DSETP.GE.AND P3, PT, R22, R4.reuse, PT ;  /* 0x000000041600722a */ /* 0x110fe40003f66000 */
[----:B------:R-:W-:-:S06]  /*06a0*/  DSETP.GE.AND P0, PT, R16, R4, PT ;  /* 0x000000041000722a */ /* 0x000fcc0003f06000 */
[C---:B------:R-:W-:Y:S01]  /*06b0*/  SEL R0, R3.reuse, R0, P0 ;  /* 0x0000000003007207 */ /* 0x040fe20000000000 */
[--C-:B------:R-:W-:Y:S01]  /*06c0*/  DSETP.GE.AND P0, PT, R8, R4.reuse, PT ;  /* 0x000000040800722a */ /* 0x100fe20003f06000 */
[C---:B------:R-:W-:Y:S01]  /*06d0*/  @P1 VIADD R0, R3.reuse, 0x1 ;  /* 0x0000000103001836 */ /* 0x040fe20000000000 */
[--C-:B------:R-:W-:Y:S01]  /*06e0*/  DSETP.GE.AND P1, PT, R10, R4.reuse, PT ;  /* 0x000000040a00722a */ /* 0x100fe20003f26000 */
[C---:B------:R-:W-:Y:S02]  /*06f0*/  @P2 IADD3 R0, PT, PT, R3.reuse, 0x2, RZ ;  /* 0x0000000203002810 */ /* 0x040fe40007ffe0ff */
[----:B------:R-:W-:Y:S01]  /*0700*/  @P3 VIADD R0, R3, 0x3 ;  /* 0x0000000303003836 */ /* 0x000fe20000000000 */
[--C-:B------:R-:W-:Y:S02]  /*0710*/  DSETP.GE.AND P2, PT, R12, R4.reuse, PT ;  /* 0x000000040c00722a */ /* 0x100fe40003f46000 */
[----:B------:R-:W-:-:S06]  /*0720*/  DSETP.GE.AND P3, PT, R24, R4, PT ;  /* 0x000000041800722a */ /* 0x000fcc0003f66000 */
[C---:B------:R-:W-:Y:S02]  /*0730*/  @P0 IADD3 R0, PT, PT, R3.reuse, 0x4, RZ ;  /* 0x0000000403000810 */ /* 0x040fe40007ffe0ff */
[----:B------:R-:W-:-:S04]  /*0740*/  @P1 VIADD R0, R3, 0x5 ;  /* 0x0000000503001836 */ /* 0x000fc80000000000 */
[C---:B------:R-:W-:Y:S02]  /*0750*/  @P2 IADD3 R0, PT, PT, R3.reuse, 0x6, RZ ;  /* 0x0000000603002810 */ /* 0x040fe40007ffe0ff */
[C---:B------:R-:W-:Y:S01]  /*0760*/  @P3 VIADD R0, R3.reuse, 0x7 ;  /* 0x0000000703003836 */ /* 0x040fe20000000000 */
[----:B------:R-:W-:-:S07]  /*0770*/  IADD3 R3, PT, PT, R3, 0x8, RZ ;  /* 0x0000000803037810 */ /* 0x000fce0007ffe0ff */
.L_x_89:
        /* <DEDUP_REMOVED lines=10> */
[----:B------:R-:W4:Y:S01]  /*0820*/  LDG.E.64 R10, desc[UR8][R8.64] ;  /* 0x00000008080a7981 */ /* 0x000f22000c1e1b00 */
[----:B--2--5:R-:W-:-:S02]  /*0830*/  DSETP.GE.AND P1, PT, R12, R4, PT ;  /* 0x000000040c00722a */ /* 0x024fc40003f26000 */
[--C-:B---3--:R-:W-:Y:S02]  /*0840*/  DSETP.GE.AND P2, PT, R14, R4.reuse, PT ;  /* 0x000000040e00722a */ /* 0x108fe40003f46000 */
[--C-:B----4-:R-:W-:Y:S02]  /*0850*/  DSETP.GE.AND P3, PT, R16, R4.reuse, PT ;  /* 0x000000041000722a */ /* 0x110fe40003f66000 */
[----:B------:R-:W-:-:S06]  /*0860*/  DSETP.GE.AND P0, PT, R10, R4, PT ;  /* 0x000000040a00722a */ /* 0x000fcc0003f06000 */
[C---:B------:R-:W-:Y:S02]  /*0870*/  SEL R0, R3.reuse, R0, P0 ;  /* 0x0000000003007207 */ /* 0x040fe40000000000 */
[C---:B------:R-:W-:Y:S02]  /*0880*/  @P1 VIADD R0, R3.reuse, 0x1 ;  /* 0x0000000103001836 */ /* 0x040fe40000000000 */
[C---:B------:R-:W-:Y:S02]  /*0890*/  @P2 IADD3 R0, PT, PT, R3.reuse, 0x2, RZ ;  /* 0x0000000203002810 */ /* 0x040fe40007ffe0ff */
[C---:B------:R-:W-:Y:S01]  /*08a0*/  @P3 VIADD R0, R3.reuse, 0x3 ;  /* 0x0000000303003836 */ /* 0x040fe20000000000 */
[----:B------:R-:W-:-:S07]  /*08b0*/  IADD3 R3, PT, PT, R3, 0x4, RZ ;  /* 0x0000000403037810 */ /* 0x000fce0007ffe0ff */
.L_x_90:
[----:B------:R-:W-:Y:S05]  /*08c0*/  BRA.U !UP1, `(.L_x_86) ;  /* 0x0000000109407547 */ /* 0x000fea000b800000 */
[----:B------:R-:W0:Y:S01]  /*08d0*/  LDC.64 R8, c[0x0][0x380] ;  /* 0x0000e000ff087b82 */ /* 0x000e220000000a00 */
[----:B------:R-:W-:Y:S01]  /*08e0*/  UIADD3 UR4, UPT, UPT, -UR4, URZ, URZ ;  /* 0x000000ff04047290 */ /* 0x000fe2000fffe1ff */
[----:B0-----:R-:W-:-:S04]  /*08f0*/  IMAD.WIDE.U32 R8, R3, 0x8, R8 ;  /* 0x0000000803087825 */ /* 0x001fc800078e0008 */
[----:B------:R-:W-:Y:S01]  /*0900*/  IMAD.MOV.U32 R2, RZ, RZ, R8 ;  /* 0x000000ffff027224 */ /* 0x000fe200078e0008 */
[----:B------:R-:W-:-:S07]  /*0910*/  MOV R11, R9 ;  /* 0x00000009000b7202 */ /* 0x000fce0000000f00 */
.L_x_91:
[----:B------:R-:W-:Y:S01]  /*0920*/  IMAD.MOV.U32 R8, RZ, RZ, R2 ;  /* 0x000000ffff087224 */ /* 0x000fe200078e0002 */
[----:B------:R-:W-:-:S06]  /*0930*/  MOV R9, R11 ;  /* 0x0000000b00097202 */ /* 0x000fcc0000000f00 */
[----:B------:R-:W2:Y:S01]  /*0940*/  LDG.E.64 R8, desc[UR8][R8.64] ;  /* 0x0000000808087981 */ /* 0x000ea2000c1e1b00 */
[----:B------:R-:W-:Y:S01]  /*0950*/  UIADD3 UR4, UPT, UPT, UR4, 0x1, URZ ;  /* 0x0000000104047890 */ /* 0x000fe2000fffe0ff */
[----:B------:R-:W-:-:S03]  /*0960*/  IADD3 R2, P1, PT, R2, 0x8, RZ ;  /* 0x0000000802027810 */ /* 0x000fc60007f3e0ff */
[----:B------:R-:W-:Y:S02]  /*0970*/  UISETP.NE.AND UP0, UPT, UR4, URZ, UPT ;  /* 0x000000ff0400728c */ /* 0x000fe4000bf05270 */
[----:B------:R-:W-:Y:S01]  /*0980*/  IMAD.X R11, RZ, RZ, R11, P1 ;  /* 0x000000ffff0b7224 */ /* 0x000fe200008e060b */
[----:B--2--5:R-:W-:-:S06]  /*0990*/  DSETP.GE.AND P0, PT, R8, R4, PT ;  /* 0x000000040800722a */ /* 0x024fcc0003f06000 */
[C---:B------:R-:W-:Y:S02]  /*09a0*/  SEL R0, R3.reuse, R0, P0 ;  /* 0x0000000003007207 */ /* 0x040fe40000000000 */
[----:B------:R-:W-:Y:S01]  /*09b0*/  IADD3 R3, PT, PT, R3, 0x1, RZ ;  /* 0x0000000103037810 */ /* 0x000fe20007ffe0ff */
[----:B------:R-:W-:Y:S06]  /*09c0*/  BRA.U UP0, `(.L_x_91) ;  /* 0xfffffffd00d47547 */ /* 0x000fec000b83ffff */
.L_x_86:
[----:B------:R-:W-:Y:S01]  /*09d0*/  MOV R2, 0x8 ;  /* 0x0000000800027802 */ /* 0x000fe20000000f00 */
[----:B------:R0:W-:Y:S01]  /*09e0*/  STL [R1], R0 ;  /* 0x0000000001007387 */ /* 0x0001e20000100800 */
[----:B------:R-:W1:Y:S04]  /*09f0*/  LDCU.64 UR4, c[0x4][URZ] ;  /* 0x01000000ff0477ac */ /* 0x000e680008000a00 */
[----:B------:R-:W2:Y:S01]  /*0a00*/  LDC.64 R2, c[0x4][R2] ;  /* 0x0100000002027b82 */ /* 0x000ea20000000a00 */
[----:B-1---5:R-:W-:Y:S01]  /*0a10*/  IMAD.U32 R4, RZ, RZ, UR4 ;  /* 0x00000004ff047e24 */ /* 0x022fe2000f8e00ff */
[----:B0-----:R-:W-:-:S07]  /*0a20*/  MOV R5, UR5 ;  /* 0x0000000500057c02 */ /* 0x001fce0008000f00 */
[----:B------:R-:W-:-:S07]  /*0a30*/  LEPC R20, `(.L_x_85) ;  /* 0x000000001014794e */ /* 0x000fce0000000000 */
[----:B--2---:R-:W-:Y:S05]  /*0a40*/  CALL.ABS.NOINC R2 ;  /* 0x0000000002007343 */ /* 0x004fea0003c00000 */
.L_x_85:
[----:B------:R-:W-:Y:S05]  /*0a50*/  WARPSYNC.ALL ;  /* 0x0000000000007948 */ /* 0x000fea0003800000 */
[----:B------:R-:W-:Y:S06]  /*0a60*/  BAR.SYNC.DEFER_BLOCKING 0x0 ;  /* 0x0000000000007b1d */ /* 0x000fec0000010000 */
[----:B------:R-:W-:Y:S05]  /*0a70*/  EXIT ;  /* 0x000000000000794d */ /* 0x000fea0003800000 */
.L_x_92:
        /* <DEDUP_REMOVED lines=16> */
.L_x_101:


//--------------------- .nv.global.init           --------------------------
	.section	.nv.global.init,"aw",@progbits
.nv.global.init:
	.type		$str,@object
	.size		$str,(.L_0 - $str)
$str:
        /*0000*/ 	.byte	0x69, 0x64, 0x78, 0x3d, 0x25, 0x64, 0x0a, 0x00
.L_0:


//--------------------- .nv.shared._Z17likelihood_kernelPdS_S_S_S_PiS0_S_PhS_S_iiiiiiS0_S_ --------------------------
	.section	.nv.shared._Z17likelihood_kernelPdS_S_S_S_PiS0_S_PhS_S_iiiiiiS0_S_,"aw",@nobits
	.sectionflags	@""
	.align	8
.nv.shared._Z17likelihood_kernelPdS_S_S_S_PiS0_S_PhS_S_iiiiiiS0_S_:
	.zero		5120


//--------------------- .nv.shared.reserved.0     --------------------------
	.section	.nv.shared.reserved.0,"aw",@nobits
	.weak		__nv_reservedSMEM_offset_0_alias
	.size		__nv_reservedSMEM_offset_0_alias, 0, 64
	.other		__nv_reservedSMEM_offset_0_alias,@"STO_CUDA_RESERVED_SHARED STV_DEFAULT"
__nv_reservedSMEM_offset_0_alias:
	.zero		0
	.zero		64


//--------------------- .nv.shared._Z25normalize_weights_kernel2PdS_S_Pii --------------------------
	.section	.nv.shared._Z25normalize_weights_kernel2PdS_S_Pii,"aw",@nobits
	.sectionflags	@""
	.align	8
.nv.shared._Z25normalize_weights_kernel2PdS_S_Pii:
	.zero		1032


//--------------------- .nv.shared._Z25normalize_weights_kernel1PdiS_S_S_Pi --------------------------
	.section	.nv.shared._Z25normalize_weights_kernel1PdiS_S_S_Pi,"aw",@nobits
	.sectionflags	@""
	.align	8
.nv.shared._Z25normalize_weights_kernel1PdiS_S_S_Pi:
	.zero		1032


//--------------------- .nv.constant0._Z17likelihood_kernelPdS_S_S_S_PiS0_S_PhS_S_iiiiiiS0_S_ --------------------------
	.section	.nv.constant0._Z17likelihood_kernelPdS_S_S_S_PiS0_S_PhS_S_iiiiiiS0_S_,"a",@progbits
	.sectionflags	@""
	.align	4
.nv.constant0._Z17likelihood_kernelPdS_S_S_S_PiS0_S_PhS_S_iiiiiiS0_S_:
	.zero		1024


//--------------------- .nv.constant0._Z25normalize_weights_kernel2PdS_S_Pii --------------------------
	.section	.nv.constant0._Z25normalize_weights_kernel2PdS_S_Pii,"a",@progbits
	.sectionflags	@""
	.align	4
.nv.constant0._Z25normalize_weights_kernel2PdS_S_Pii:
	.zero		932


//--------------------- .nv.constant0._Z25normalize_weights_kernel1PdiS_S_S_Pi --------------------------
	.section	.nv.constant0._Z25normalize_weights_kernel1PdiS_S_S_Pi,"a",@progbits
	.sectionflags	@""
	.align	4
.nv.constant0._Z25normalize_weights_kernel1PdiS_S_S_Pi:
	.zero		944


//--------------------- .nv.constant0._Z17find_index_kernelPdS_i --------------------------
	.section	.nv.constant0._Z17find_index_kernelPdS_i,"a",@progbits
	.sectionflags	@""
	.align	4
.nv.constant0._Z17find_index_kernelPdS_i:
	.zero		916


//--------------------- SYMBOLS --------------------------

	.type		.nv.reservedSmem.offset0,@object
	.size		.nv.reservedSmem.offset0,0x4
	.type		.nv.reservedSmem.cap,@object
	.size		.nv.reservedSmem.cap,0x4
	.type		vprintf,@function
